//
// Generated by NVIDIA NVVM Compiler
//
// Compiler Build ID: CL-36424714
// Cuda compilation tools, release 13.0, V13.0.88
// Based on NVVM 20.0.0
//

.version 9.0
.target sm_100
.address_size 64

	// .globl	_Z22globalForwardReductionPKdS0_S0_PdS0_S0_S0_S0_S0_iiii

.visible .entry _Z22globalForwardReductionPKdS0_S0_PdS0_S0_S0_S0_S0_iiii(
	.param .u64 .ptr .align 1 _Z22globalForwardReductionPKdS0_S0_PdS0_S0_S0_S0_S0_iiii_param_0,
	.param .u64 .ptr .align 1 _Z22globalForwardReductionPKdS0_S0_PdS0_S0_S0_S0_S0_iiii_param_1,
	.param .u64 .ptr .align 1 _Z22globalForwardReductionPKdS0_S0_PdS0_S0_S0_S0_S0_iiii_param_2,
	.param .u64 .ptr .align 1 _Z22globalForwardReductionPKdS0_S0_PdS0_S0_S0_S0_S0_iiii_param_3,
	.param .u64 .ptr .align 1 _Z22globalForwardReductionPKdS0_S0_PdS0_S0_S0_S0_S0_iiii_param_4,
	.param .u64 .ptr .align 1 _Z22globalForwardReductionPKdS0_S0_PdS0_S0_S0_S0_S0_iiii_param_5,
	.param .u64 .ptr .align 1 _Z22globalForwardReductionPKdS0_S0_PdS0_S0_S0_S0_S0_iiii_param_6,
	.param .u64 .ptr .align 1 _Z22globalForwardReductionPKdS0_S0_PdS0_S0_S0_S0_S0_iiii_param_7,
	.param .u64 .ptr .align 1 _Z22globalForwardReductionPKdS0_S0_PdS0_S0_S0_S0_S0_iiii_param_8,
	.param .u32 _Z22globalForwardReductionPKdS0_S0_PdS0_S0_S0_S0_S0_iiii_param_9,
	.param .u32 _Z22globalForwardReductionPKdS0_S0_PdS0_S0_S0_S0_S0_iiii_param_10,
	.param .u32 _Z22globalForwardReductionPKdS0_S0_PdS0_S0_S0_S0_S0_iiii_param_11,
	.param .u32 _Z22globalForwardReductionPKdS0_S0_PdS0_S0_S0_S0_S0_iiii_param_12
)
{
	.reg .pred 	%p<10>;
	.reg .b32 	%r<50>;
	.reg .b32 	%f<51>;
	.reg .b64 	%rd<55>;
	.reg .b64 	%fd<41>;

	ld.param.u64 	%rd4, [_Z22globalForwardReductionPKdS0_S0_PdS0_S0_S0_S0_S0_iiii_param_1];
	ld.param.u64 	%rd10, [_Z22globalForwardReductionPKdS0_S0_PdS0_S0_S0_S0_S0_iiii_param_3];
	ld.param.u64 	%rd6, [_Z22globalForwardReductionPKdS0_S0_PdS0_S0_S0_S0_S0_iiii_param_4];
	ld.param.u64 	%rd11, [_Z22globalForwardReductionPKdS0_S0_PdS0_S0_S0_S0_S0_iiii_param_5];
	ld.param.u64 	%rd7, [_Z22globalForwardReductionPKdS0_S0_PdS0_S0_S0_S0_S0_iiii_param_6];
	ld.param.u64 	%rd8, [_Z22globalForwardReductionPKdS0_S0_PdS0_S0_S0_S0_S0_iiii_param_7];
	ld.param.u64 	%rd9, [_Z22globalForwardReductionPKdS0_S0_PdS0_S0_S0_S0_S0_iiii_param_8];
	ld.param.u32 	%r4, [_Z22globalForwardReductionPKdS0_S0_PdS0_S0_S0_S0_S0_iiii_param_9];
	ld.param.u32 	%r6, [_Z22globalForwardReductionPKdS0_S0_PdS0_S0_S0_S0_S0_iiii_param_10];
	ld.param.u32 	%r5, [_Z22globalForwardReductionPKdS0_S0_PdS0_S0_S0_S0_S0_iiii_param_12];
	cvta.to.global.u64 	%rd1, %rd11;
	cvta.to.global.u64 	%rd2, %rd10;
	mov.u32 	%r7, %ctaid.y;
	mov.u32 	%r8, %ntid.y;
	mov.u32 	%r9, %tid.y;
	mad.lo.s32 	%r10, %r7, %r8, %r9;
	mov.u32 	%r11, %ctaid.z;
	mov.u32 	%r12, %ntid.z;
	mov.u32 	%r13, %tid.z;
	mad.lo.s32 	%r14, %r11, %r12, %r13;
	mad.lo.s32 	%r15, %r6, %r14, %r10;
	mul.lo.s32 	%r1, %r15, %r4;
	setp.ne.s32 	%p1, %r5, %r4;
	@%p1 bra 	$L__BB0_2;
	ld.param.u64 	%rd54, [_Z22globalForwardReductionPKdS0_S0_PdS0_S0_S0_S0_S0_iiii_param_2];
	ld.param.u64 	%rd53, [_Z22globalForwardReductionPKdS0_S0_PdS0_S0_S0_S0_S0_iiii_param_0];
	cvta.to.global.u64 	%rd39, %rd4;
	cvta.to.global.u64 	%rd40, %rd54;
	cvta.to.global.u64 	%rd41, %rd7;
	cvta.to.global.u64 	%rd42, %rd53;
	shr.u32 	%r39, %r4, 31;
	add.s32 	%r40, %r4, %r39;
	shr.s32 	%r41, %r40, 1;
	cvt.rn.f32.s32 	%f26, %r41;
	setp.lt.s32 	%p7, %r4, 2;
	mul.f32 	%f27, %f26, 0f4B000000;
	selp.f32 	%f28, %f27, %f26, %p7;
	selp.f32 	%f29, 0fC1B80000, 0f00000000, %p7;
	mov.b32 	%r42, %f28;
	add.s32 	%r43, %r42, -1060439283;
	and.b32  	%r44, %r43, -8388608;
	sub.s32 	%r45, %r42, %r44;
	mov.b32 	%f30, %r45;
	cvt.rn.f32.s32 	%f31, %r44;
	fma.rn.f32 	%f32, %f31, 0f34000000, %f29;
	add.f32 	%f33, %f30, 0fBF800000;
	fma.rn.f32 	%f34, %f33, 0f3DC6B27F, 0fBE2C7F30;
	fma.rn.f32 	%f35, %f34, %f33, 0f3E2FCF2A;
	fma.rn.f32 	%f36, %f35, %f33, 0fBE374E43;
	fma.rn.f32 	%f37, %f36, %f33, 0f3E520BF4;
	fma.rn.f32 	%f38, %f37, %f33, 0fBE763C8B;
	fma.rn.f32 	%f39, %f38, %f33, 0f3E93BF99;
	fma.rn.f32 	%f40, %f39, %f33, 0fBEB8AA49;
	fma.rn.f32 	%f41, %f40, %f33, 0f3EF6384A;
	fma.rn.f32 	%f42, %f41, %f33, 0fBF38AA3B;
	mul.f32 	%f43, %f33, %f42;
	mul.f32 	%f44, %f33, %f43;
	fma.rn.f32 	%f45, %f33, 0f3FB8AA3B, %f44;
	add.f32 	%f46, %f32, %f45;
	setp.gt.u32 	%p8, %r42, 2139095039;
	fma.rn.f32 	%f47, %f28, 0f7F800000, 0f7F800000;
	selp.f32 	%f48, %f47, %f46, %p8;
	setp.eq.f32 	%p9, %f28, 0f00000000;
	selp.f32 	%f49, 0fFF800000, %f48, %p9;
	add.f32 	%f50, %f49, 0fBF800000;
	cvt.rzi.s32.f32 	%r46, %f50;
	cvt.rzi.s32.f32 	%r47, %f49;
	add.s32 	%r48, %r41, %r1;
	add.s32 	%r49, %r48, -1;
	mul.wide.s32 	%rd43, %r49, 8;
	add.s64 	%rd44, %rd2, %rd43;
	ld.global.f64 	%fd24, [%rd44];
	mul.wide.s32 	%rd45, %r47, 8;
	add.s64 	%rd46, %rd39, %rd45;
	ld.global.f64 	%fd25, [%rd46];
	mul.f64 	%fd26, %fd24, %fd25;
	mul.wide.s32 	%rd47, %r46, 8;
	add.s64 	%rd48, %rd40, %rd47;
	ld.global.f64 	%fd27, [%rd48];
	mul.wide.s32 	%rd49, %r41, 8;
	add.s64 	%rd50, %rd44, %rd49;
	ld.global.f64 	%fd28, [%rd50];
	mul.f64 	%fd29, %fd27, %fd28;
	sub.f64 	%fd30, %fd26, %fd29;
	add.s64 	%rd51, %rd41, %rd47;
	ld.global.f64 	%fd31, [%rd51];
	mul.f64 	%fd32, %fd31, %fd25;
	add.s64 	%rd52, %rd42, %rd45;
	ld.global.f64 	%fd33, [%rd52];
	mul.f64 	%fd34, %fd27, %fd33;
	sub.f64 	%fd35, %fd32, %fd34;
	div.rn.f64 	%fd36, %fd30, %fd35;
	mul.f64 	%fd37, %fd31, %fd28;
	mul.f64 	%fd38, %fd24, %fd33;
	sub.f64 	%fd39, %fd37, %fd38;
	div.rn.f64 	%fd40, %fd39, %fd35;
	st.global.f64 	[%rd44], %fd36;
	st.global.f64 	[%rd50], %fd40;
	bra.uni 	$L__BB0_7;
$L__BB0_2:
	mov.u32 	%r16, %tid.x;
	mov.u32 	%r17, %ntid.x;
	mov.u32 	%r18, %ctaid.x;
	mad.lo.s32 	%r19, %r18, %r17, %r16;
	mad.lo.s32 	%r20, %r5, %r19, %r5;
	add.s32 	%r21, %r20, %r1;
	add.s32 	%r2, %r21, -1;
	cvt.rn.f32.s32 	%f1, %r5;
	setp.lt.s32 	%p2, %r5, 1;
	mul.f32 	%f2, %f1, 0f4B000000;
	selp.f32 	%f3, %f2, %f1, %p2;
	selp.f32 	%f4, 0fC1B80000, 0f00000000, %p2;
	mov.b32 	%r22, %f3;
	add.s32 	%r23, %r22, -1060439283;
	and.b32  	%r24, %r23, -8388608;
	sub.s32 	%r25, %r22, %r24;
	mov.b32 	%f5, %r25;
	cvt.rn.f32.s32 	%f6, %r24;
	fma.rn.f32 	%f7, %f6, 0f34000000, %f4;
	add.f32 	%f8, %f5, 0fBF800000;
	fma.rn.f32 	%f9, %f8, 0f3DC6B27F, 0fBE2C7F30;
	fma.rn.f32 	%f10, %f9, %f8, 0f3E2FCF2A;
	fma.rn.f32 	%f11, %f10, %f8, 0fBE374E43;
	fma.rn.f32 	%f12, %f11, %f8, 0f3E520BF4;
	fma.rn.f32 	%f13, %f12, %f8, 0fBE763C8B;
	fma.rn.f32 	%f14, %f13, %f8, 0f3E93BF99;
	fma.rn.f32 	%f15, %f14, %f8, 0fBEB8AA49;
	fma.rn.f32 	%f16, %f15, %f8, 0f3EF6384A;
	fma.rn.f32 	%f17, %f16, %f8, 0fBF38AA3B;
	mul.f32 	%f18, %f8, %f17;
	mul.f32 	%f19, %f8, %f18;
	fma.rn.f32 	%f20, %f8, 0f3FB8AA3B, %f19;
	add.f32 	%f21, %f7, %f20;
	setp.gt.u32 	%p3, %r22, 2139095039;
	fma.rn.f32 	%f22, %f3, 0f7F800000, 0f7F800000;
	selp.f32 	%f23, %f22, %f21, %p3;
	setp.eq.f32 	%p4, %f3, 0f00000000;
	add.f32 	%f24, %f23, 0fBF800000;
	selp.f32 	%f25, 0fFF800000, %f24, %p4;
	cvt.rzi.s32.f32 	%r3, %f25;
	setp.ne.s32 	%p5, %r19, 0;
	@%p5 bra 	$L__BB0_4;
	mul.wide.s32 	%rd29, %r2, 8;
	add.s64 	%rd30, %rd2, %rd29;
	ld.global.f64 	%fd15, [%rd30];
	shr.u32 	%r35, %r5, 31;
	add.s32 	%r36, %r5, %r35;
	shr.s32 	%r37, %r36, 1;
	neg.s32 	%r38, %r37;
	mul.wide.s32 	%rd31, %r38, 8;
	add.s64 	%rd32, %rd30, %rd31;
	ld.global.f64 	%fd16, [%rd32];
	cvta.to.global.u64 	%rd33, %rd8;
	mul.wide.s32 	%rd34, %r3, 8;
	add.s64 	%rd35, %rd33, %rd34;
	ld.global.f64 	%fd17, [%rd35];
	mul.f64 	%fd18, %fd16, %fd17;
	sub.f64 	%fd19, %fd15, %fd18;
	mul.wide.s32 	%rd36, %r37, 8;
	add.s64 	%rd37, %rd30, %rd36;
	ld.global.f64 	%fd20, [%rd37];
	add.s64 	%rd38, %rd1, %rd34;
	ld.global.f64 	%fd21, [%rd38];
	mul.f64 	%fd22, %fd20, %fd21;
	sub.f64 	%fd23, %fd19, %fd22;
	st.global.f64 	[%rd30], %fd23;
	bra.uni 	$L__BB0_7;
$L__BB0_4:
	add.s32 	%r26, %r4, -1;
	setp.ne.s32 	%p6, %r2, %r26;
	@%p6 bra 	$L__BB0_6;
	mul.wide.s32 	%rd22, %r2, 8;
	add.s64 	%rd23, %rd2, %rd22;
	ld.global.f64 	%fd10, [%rd23];
	shr.u32 	%r31, %r5, 31;
	add.s32 	%r32, %r5, %r31;
	shr.s32 	%r33, %r32, 1;
	neg.s32 	%r34, %r33;
	mul.wide.s32 	%rd24, %r34, 8;
	add.s64 	%rd25, %rd23, %rd24;
	ld.global.f64 	%fd11, [%rd25];
	cvta.to.global.u64 	%rd26, %rd9;
	mul.wide.s32 	%rd27, %r3, 8;
	add.s64 	%rd28, %rd26, %rd27;
	ld.global.f64 	%fd12, [%rd28];
	mul.f64 	%fd13, %fd11, %fd12;
	sub.f64 	%fd14, %fd10, %fd13;
	st.global.f64 	[%rd23], %fd14;
	bra.uni 	$L__BB0_7;
$L__BB0_6:
	mul.wide.s32 	%rd12, %r2, 8;
	add.s64 	%rd13, %rd2, %rd12;
	ld.global.f64 	%fd1, [%rd13];
	shr.u32 	%r27, %r5, 31;
	add.s32 	%r28, %r5, %r27;
	shr.s32 	%r29, %r28, 1;
	neg.s32 	%r30, %r29;
	mul.wide.s32 	%rd14, %r30, 8;
	add.s64 	%rd15, %rd13, %rd14;
	ld.global.f64 	%fd2, [%rd15];
	cvta.to.global.u64 	%rd16, %rd6;
	mul.wide.s32 	%rd17, %r3, 8;
	add.s64 	%rd18, %rd16, %rd17;
	ld.global.f64 	%fd3, [%rd18];
	mul.f64 	%fd4, %fd2, %fd3;
	sub.f64 	%fd5, %fd1, %fd4;
	mul.wide.s32 	%rd19, %r29, 8;
	add.s64 	%rd20, %rd13, %rd19;
	ld.global.f64 	%fd6, [%rd20];
	add.s64 	%rd21, %rd1, %rd17;
	ld.global.f64 	%fd7, [%rd21];
	mul.f64 	%fd8, %fd6, %fd7;
	sub.f64 	%fd9, %fd5, %fd8;
	st.global.f64 	[%rd13], %fd9;
$L__BB0_7:
	ret;

}
	// .globl	_Z22globalBackSubstitutionPKdS0_S0_PdS0_dddddiiii
.visible .entry _Z22globalBackSubstitutionPKdS0_S0_PdS0_dddddiiii(
	.param .u64 .ptr .align 1 _Z22globalBackSubstitutionPKdS0_S0_PdS0_dddddiiii_param_0,
	.param .u64 .ptr .align 1 _Z22globalBackSubstitutionPKdS0_S0_PdS0_dddddiiii_param_1,
	.param .u64 .ptr .align 1 _Z22globalBackSubstitutionPKdS0_S0_PdS0_dddddiiii_param_2,
	.param .u64 .ptr .align 1 _Z22globalBackSubstitutionPKdS0_S0_PdS0_dddddiiii_param_3,
	.param .u64 .ptr .align 1 _Z22globalBackSubstitutionPKdS0_S0_PdS0_dddddiiii_param_4,
	.param .f64 _Z22globalBackSubstitutionPKdS0_S0_PdS0_dddddiiii_param_5,
	.param .f64 _Z22globalBackSubstitutionPKdS0_S0_PdS0_dddddiiii_param_6,
	.param .f64 _Z22globalBackSubstitutionPKdS0_S0_PdS0_dddddiiii_param_7,
	.param .f64 _Z22globalBackSubstitutionPKdS0_S0_PdS0_dddddiiii_param_8,
	.param .f64 _Z22globalBackSubstitutionPKdS0_S0_PdS0_dddddiiii_param_9,
	.param .u32 _Z22globalBackSubstitutionPKdS0_S0_PdS0_dddddiiii_param_10,
	.param .u32 _Z22globalBackSubstitutionPKdS0_S0_PdS0_dddddiiii_param_11,
	.param .u32 _Z22globalBackSubstitutionPKdS0_S0_PdS0_dddddiiii_param_12,
	.param .u32 _Z22globalBackSubstitutionPKdS0_S0_PdS0_dddddiiii_param_13
)
{
	.reg .pred 	%p<8>;
	.reg .b32 	%r<56>;
	.reg .b64 	%rd<31>;
	.reg .b64 	%fd<86>;

	ld.param.u64 	%rd4, [_Z22globalBackSubstitutionPKdS0_S0_PdS0_dddddiiii_param_1];
	ld.param.u64 	%rd6, [_Z22globalBackSubstitutionPKdS0_S0_PdS0_dddddiiii_param_2];
	ld.param.u64 	%rd7, [_Z22globalBackSubstitutionPKdS0_S0_PdS0_dddddiiii_param_3];
	ld.param.u64 	%rd5, [_Z22globalBackSubstitutionPKdS0_S0_PdS0_dddddiiii_param_4];
	ld.param.f64 	%fd10, [_Z22globalBackSubstitutionPKdS0_S0_PdS0_dddddiiii_param_5];
	ld.param.f64 	%fd11, [_Z22globalBackSubstitutionPKdS0_S0_PdS0_dddddiiii_param_6];
	ld.param.f64 	%fd12, [_Z22globalBackSubstitutionPKdS0_S0_PdS0_dddddiiii_param_7];
	ld.param.f64 	%fd13, [_Z22globalBackSubstitutionPKdS0_S0_PdS0_dddddiiii_param_8];
	ld.param.f64 	%fd14, [_Z22globalBackSubstitutionPKdS0_S0_PdS0_dddddiiii_param_9];
	ld.param.u32 	%r16, [_Z22globalBackSubstitutionPKdS0_S0_PdS0_dddddiiii_param_10];
	ld.param.u32 	%r17, [_Z22globalBackSubstitutionPKdS0_S0_PdS0_dddddiiii_param_11];
	ld.param.u32 	%r15, [_Z22globalBackSubstitutionPKdS0_S0_PdS0_dddddiiii_param_13];
	cvta.to.global.u64 	%rd1, %rd6;
	cvta.to.global.u64 	%rd2, %rd7;
	mov.u32 	%r18, %ctaid.x;
	mov.u32 	%r19, %ntid.x;
	mov.u32 	%r20, %tid.x;
	mad.lo.s32 	%r1, %r18, %r19, %r20;
	mov.u32 	%r21, %ctaid.y;
	mov.u32 	%r22, %ntid.y;
	mov.u32 	%r23, %tid.y;
	mad.lo.s32 	%r24, %r21, %r22, %r23;
	mov.u32 	%r25, %ctaid.z;
	mov.u32 	%r26, %ntid.z;
	mov.u32 	%r27, %tid.z;
	mad.lo.s32 	%r28, %r25, %r26, %r27;
	shr.u32 	%r29, %r15, 31;
	add.s32 	%r30, %r15, %r29;
	shr.s32 	%r2, %r30, 1;
	mad.lo.s32 	%r31, %r17, %r28, %r24;
	mad.lo.s32 	%r32, %r15, %r1, %r2;
	mad.lo.s32 	%r33, %r31, %r16, %r32;
	add.s32 	%r3, %r33, -1;
	setp.ne.s32 	%p1, %r15, 2;
	@%p1 bra 	$L__BB1_4;
	setp.ne.s32 	%p7, %r3, 0;
	@%p7 bra 	$L__BB1_3;
	ld.global.f64 	%fd78, [%rd2];
	ld.global.f64 	%fd79, [%rd2+8];
	mul.f64 	%fd80, %fd11, %fd79;
	sub.f64 	%fd81, %fd78, %fd80;
	div.rn.f64 	%fd82, %fd81, %fd10;
	st.global.f64 	[%rd2], %fd82;
	bra.uni 	$L__BB1_14;
$L__BB1_3:
	mul.wide.s32 	%rd28, %r3, 8;
	add.s64 	%rd29, %rd2, %rd28;
	ld.global.f64 	%fd70, [%rd29];
	ld.global.f64 	%fd71, [%rd29+-8];
	mul.f64 	%fd72, %fd12, %fd71;
	sub.f64 	%fd73, %fd70, %fd72;
	ld.global.f64 	%fd74, [%rd29+8];
	mul.f64 	%fd75, %fd14, %fd74;
	sub.f64 	%fd76, %fd73, %fd75;
	div.rn.f64 	%fd77, %fd76, %fd13;
	st.global.f64 	[%rd29], %fd77;
	bra.uni 	$L__BB1_14;
$L__BB1_4:
	cvt.rn.f64.s32 	%fd83, %r15;
	{
	.reg .b32 %temp; 
	mov.b64 	{%temp, %r52}, %fd83;
	}
	{
	.reg .b32 %temp; 
	mov.b64 	{%r53, %temp}, %fd83;
	}
	setp.gt.s32 	%p2, %r52, 1048575;
	mov.b32 	%r54, -1023;
	@%p2 bra 	$L__BB1_6;
	mul.f64 	%fd83, %fd83, 0d4350000000000000;
	{
	.reg .b32 %temp; 
	mov.b64 	{%temp, %r52}, %fd83;
	}
	{
	.reg .b32 %temp; 
	mov.b64 	{%r53, %temp}, %fd83;
	}
	mov.b32 	%r54, -1077;
$L__BB1_6:
	add.s32 	%r36, %r52, -1;
	setp.gt.u32 	%p3, %r36, 2146435070;
	@%p3 bra 	$L__BB1_10;
	shr.u32 	%r39, %r52, 20;
	add.s32 	%r55, %r54, %r39;
	and.b32  	%r40, %r52, 1048575;
	or.b32  	%r41, %r40, 1072693248;
	mov.b64 	%fd84, {%r53, %r41};
	setp.lt.u32 	%p5, %r41, 1073127583;
	@%p5 bra 	$L__BB1_9;
	{
	.reg .b32 %temp; 
	mov.b64 	{%r42, %temp}, %fd84;
	}
	{
	.reg .b32 %temp; 
	mov.b64 	{%temp, %r43}, %fd84;
	}
	add.s32 	%r44, %r43, -1048576;
	mov.b64 	%fd84, {%r42, %r44};
	add.s32 	%r55, %r55, 1;
$L__BB1_9:
	add.f64 	%fd16, %fd84, 0dBFF0000000000000;
	add.f64 	%fd17, %fd84, 0d3FF0000000000000;
	rcp.approx.ftz.f64 	%fd18, %fd17;
	neg.f64 	%fd19, %fd17;
	fma.rn.f64 	%fd20, %fd19, %fd18, 0d3FF0000000000000;
	fma.rn.f64 	%fd21, %fd20, %fd20, %fd20;
	fma.rn.f64 	%fd22, %fd21, %fd18, %fd18;
	mul.f64 	%fd23, %fd16, %fd22;
	fma.rn.f64 	%fd24, %fd16, %fd22, %fd23;
	mul.f64 	%fd25, %fd24, %fd24;
	fma.rn.f64 	%fd26, %fd25, 0d3EB1380B3AE80F1E, 0d3ED0EE258B7A8B04;
	fma.rn.f64 	%fd27, %fd26, %fd25, 0d3EF3B2669F02676F;
	fma.rn.f64 	%fd28, %fd27, %fd25, 0d3F1745CBA9AB0956;
	fma.rn.f64 	%fd29, %fd28, %fd25, 0d3F3C71C72D1B5154;
	fma.rn.f64 	%fd30, %fd29, %fd25, 0d3F624924923BE72D;
	fma.rn.f64 	%fd31, %fd30, %fd25, 0d3F8999999999A3C4;
	fma.rn.f64 	%fd32, %fd31, %fd25, 0d3FB5555555555554;
	sub.f64 	%fd33, %fd16, %fd24;
	add.f64 	%fd34, %fd33, %fd33;
	neg.f64 	%fd35, %fd24;
	fma.rn.f64 	%fd36, %fd35, %fd16, %fd34;
	mul.f64 	%fd37, %fd22, %fd36;
	mul.f64 	%fd38, %fd25, %fd32;
	fma.rn.f64 	%fd39, %fd38, %fd24, %fd37;
	xor.b32  	%r45, %r55, -2147483648;
	mov.b32 	%r46, 1127219200;
	mov.b64 	%fd40, {%r45, %r46};
	mov.b32 	%r47, -2147483648;
	mov.b64 	%fd41, {%r47, %r46};
	sub.f64 	%fd42, %fd40, %fd41;
	fma.rn.f64 	%fd43, %fd42, 0d3FE62E42FEFA39EF, %fd24;
	fma.rn.f64 	%fd44, %fd42, 0dBFE62E42FEFA39EF, %fd43;
	sub.f64 	%fd45, %fd44, %fd24;
	sub.f64 	%fd46, %fd39, %fd45;
	fma.rn.f64 	%fd47, %fd42, 0d3C7ABC9E3B39803F, %fd46;
	add.f64 	%fd85, %fd43, %fd47;
	bra.uni 	$L__BB1_11;
$L__BB1_10:
	fma.rn.f64 	%fd15, %fd83, 0d7FF0000000000000, 0d7FF0000000000000;
	{
	.reg .b32 %temp; 
	mov.b64 	{%temp, %r37}, %fd83;
	}
	and.b32  	%r38, %r37, 2147483647;
	setp.eq.s32 	%p4, %r38, 0;
	selp.f64 	%fd85, 0dFFF0000000000000, %fd15, %p4;
$L__BB1_11:
	mul.f64 	%fd48, %fd85, 0d3C7777D0FFDA0D24;
	fma.rn.f64 	%fd49, %fd85, 0d3FF71547652B82FE, %fd48;
	cvt.rni.f64.f64 	%fd50, %fd49;
	add.f64 	%fd51, %fd50, 0dC000000000000000;
	cvt.rzi.s32.f64 	%r14, %fd51;
	setp.ne.s32 	%p6, %r1, 0;
	@%p6 bra 	$L__BB1_13;
	mul.wide.s32 	%rd20, %r3, 8;
	add.s64 	%rd21, %rd2, %rd20;
	ld.global.f64 	%fd63, [%rd21];
	mul.wide.s32 	%rd22, %r14, 8;
	add.s64 	%rd23, %rd1, %rd22;
	ld.global.f64 	%fd64, [%rd23];
	mul.wide.s32 	%rd24, %r2, 8;
	add.s64 	%rd25, %rd21, %rd24;
	ld.global.f64 	%fd65, [%rd25];
	mul.f64 	%fd66, %fd64, %fd65;
	sub.f64 	%fd67, %fd63, %fd66;
	cvta.to.global.u64 	%rd26, %rd5;
	add.s64 	%rd27, %rd26, %rd22;
	ld.global.f64 	%fd68, [%rd27];
	div.rn.f64 	%fd69, %fd67, %fd68;
	st.global.f64 	[%rd21], %fd69;
	bra.uni 	$L__BB1_14;
$L__BB1_13:
	ld.param.u64 	%rd30, [_Z22globalBackSubstitutionPKdS0_S0_PdS0_dddddiiii_param_0];
	mul.wide.s32 	%rd8, %r3, 8;
	add.s64 	%rd9, %rd2, %rd8;
	ld.global.f64 	%fd52, [%rd9];
	cvta.to.global.u64 	%rd10, %rd30;
	mul.wide.s32 	%rd11, %r14, 8;
	add.s64 	%rd12, %rd10, %rd11;
	ld.global.f64 	%fd53, [%rd12];
	neg.s32 	%r51, %r2;
	mul.wide.s32 	%rd13, %r51, 8;
	add.s64 	%rd14, %rd9, %rd13;
	ld.global.f64 	%fd54, [%rd14];
	mul.f64 	%fd55, %fd53, %fd54;
	sub.f64 	%fd56, %fd52, %fd55;
	add.s64 	%rd15, %rd1, %rd11;
	ld.global.f64 	%fd57, [%rd15];
	mul.wide.s32 	%rd16, %r2, 8;
	add.s64 	%rd17, %rd9, %rd16;
	ld.global.f64 	%fd58, [%rd17];
	mul.f64 	%fd59, %fd57, %fd58;
	sub.f64 	%fd60, %fd56, %fd59;
	cvta.to.global.u64 	%rd18, %rd4;
	add.s64 	%rd19, %rd18, %rd11;
	ld.global.f64 	%fd61, [%rd19];
	div.rn.f64 	%fd62, %fd60, %fd61;
	st.global.f64 	[%rd9], %fd62;
$L__BB1_14:
	ret;

}


// ===== COMPILED SASS (sm_100) =====

	.target	sm_100

	.elftype	@"ET_EXEC"


//--------------------- .note.nv.tkinfo           --------------------------
	.section	.note.nv.tkinfo,"",@"SHT_NOTE"
	.sectionflags	@"SHF_NOTE_NV_TKINFO"
	.tkinfo
        /*0018*/ 	.word	0x00000002
        /*0030*/ 	.string	""
        /*0030*/ 	.string	"ptxas"
        /*0030*/ 	.string	"Cuda compilation tools, release 13.0, V13.0.88"
        /*0030*/ 	.string	"Build cuda_13.0.r13.0/compiler.36424714_0"
        /*0030*/ 	.string	"-arch sm_100 -m 64 "



//--------------------- .note.nv.cuinfo           --------------------------
	.section	.note.nv.cuinfo,"",@"SHT_NOTE"
	.sectionflags	@"SHF_NOTE_NV_CUINFO"
        /*0018*/ 	.short	0x0002
        /*001a*/ 	.short	0x0064
        /*001c*/ 	.short	0x0082
	.zero		2


//--------------------- .nv.info                  --------------------------
	.section	.nv.info,"",@"SHT_CUDA_INFO"
	.align	4


	//----- nvinfo : EIATTR_REGCOUNT
	.align		4
        /*0000*/ 	.byte	0x04, 0x2f
        /*0002*/ 	.short	(.L_1 - .L_0)
	.align		4
.L_0:
        /*0004*/ 	.word	index@(_Z22globalForwardReductionPKdS0_S0_PdS0_S0_S0_S0_S0_iiii)
        /*0008*/ 	.word	0x00000027


	//----- nvinfo : EIATTR_FRAME_SIZE
	.align		4
.L_1:
        /*000c*/ 	.byte	0x04, 0x11
        /*000e*/ 	.short	(.L_3 - .L_2)
	.align		4
.L_2:
        /*0010*/ 	.word	index@($__internal_1_$__cuda_sm20_div_rn_f64_full)
        /*0014*/ 	.word	0x00000000


	//----- nvinfo : EIATTR_FRAME_SIZE
	.align		4
.L_3:
        /*0018*/ 	.byte	0x04, 0x11
        /*001a*/ 	.short	(.L_5 - .L_4)
	.align		4
.L_4:
        /*001c*/ 	.word	index@(_Z22globalForwardReductionPKdS0_S0_PdS0_S0_S0_S0_S0_iiii)
        /*0020*/ 	.word	0x00000000


	//----- nvinfo : EIATTR_REGCOUNT
	.align		4
.L_5:
        /*0024*/ 	.byte	0x04, 0x2f
        /*0026*/ 	.short	(.L_7 - .L_6)
	.align		4
.L_6:
        /*0028*/ 	.word	index@(_Z22globalBackSubstitutionPKdS0_S0_PdS0_dddddiiii)
        /*002c*/ 	.word	0x0000001a


	//----- nvinfo : EIATTR_FRAME_SIZE
	.align		4
.L_7:
        /*0030*/ 	.byte	0x04, 0x11
        /*0032*/ 	.short	(.L_9 - .L_8)
	.align		4
.L_8:
        /*0034*/ 	.word	index@($__internal_0_$__cuda_sm20_div_rn_f64_full)
        /*0038*/ 	.word	0x00000000


	//----- nvinfo : EIATTR_FRAME_SIZE
	.align		4
.L_9:
        /*003c*/ 	.byte	0x04, 0x11
        /*003e*/ 	.short	(.L_11 - .L_10)
	.align		4
.L_10:
        /*0040*/ 	.word	index@(_Z22globalBackSubstitutionPKdS0_S0_PdS0_dddddiiii)
        /*0044*/ 	.word	0x00000000


	//----- nvinfo : EIATTR_MIN_STACK_SIZE
	.align		4
.L_11:
        /*0048*/ 	.byte	0x04, 0x12
        /*004a*/ 	.short	(.L_13 - .L_12)
	.align		4
.L_12:
        /*004c*/ 	.word	index@(_Z22globalBackSubstitutionPKdS0_S0_PdS0_dddddiiii)
        /*0050*/ 	.word	0x00000000


	//----- nvinfo : EIATTR_MIN_STACK_SIZE
	.align		4
.L_13:
        /*0054*/ 	.byte	0x04, 0x12
        /*0056*/ 	.short	(.L_15 - .L_14)
	.align		4
.L_14:
        /*0058*/ 	.word	index@(_Z22globalForwardReductionPKdS0_S0_PdS0_S0_S0_S0_S0_iiii)
        /*005c*/ 	.word	0x00000000
.L_15:


//--------------------- .nv.compat                --------------------------
	.section	.nv.compat,"",@"SHT_CUDA_COMPAT_INFO"
	.align	4
        /*0000*/ 	.byte	0x02, 0x09, 0x00, 0x00, 0x02, 0x02, 0x01, 0x00, 0x02, 0x05, 0x05, 0x00, 0x03, 0x07, 0x01, 0x01
        /*0010*/ 	.byte	0x02, 0x03, 0x00, 0x00, 0x02, 0x06, 0x01, 0x00, 0x04, 0x0b, 0x08, 0x00, 0x01, 0x00, 0x00, 0x00
        /*0020*/ 	.byte	0x00, 0x00, 0x00, 0x00


//--------------------- .nv.info._Z22globalBackSubstitutionPKdS0_S0_PdS0_dddddiiii --------------------------
	.section	.nv.info._Z22globalBackSubstitutionPKdS0_S0_PdS0_dddddiiii,"",@"SHT_CUDA_INFO"
	.sectionflags	@""
	.align	4


	//----- nvinfo : EIATTR_CUDA_API_VERSION
	.align		4
        /*0000*/ 	.byte	0x04, 0x37
        /*0002*/ 	.short	(.L_17 - .L_16)
.L_16:
        /*0004*/ 	.word	0x00000082


	//----- nvinfo : EIATTR_KPARAM_INFO
	.align		4
.L_17:
        /*0008*/ 	.byte	0x04, 0x17
        /*000a*/ 	.short	(.L_19 - .L_18)
.L_18:
        /*000c*/ 	.word	0x00000000
        /*0010*/ 	.short	0x000d
        /*0012*/ 	.short	0x005c
        /*0014*/ 	.byte	0x00, 0xf0, 0x11, 0x00


	//----- nvinfo : EIATTR_KPARAM_INFO
	.align		4
.L_19:
        /*0018*/ 	.byte	0x04, 0x17
        /*001a*/ 	.short	(.L_21 - .L_20)
.L_20:
        /*001c*/ 	.word	0x00000000
        /*0020*/ 	.short	0x000c
        /*0022*/ 	.short	0x0058
        /*0024*/ 	.byte	0x00, 0xf0, 0x11, 0x00


	//----- nvinfo : EIATTR_KPARAM_INFO
	.align		4
.L_21:
        /*0028*/ 	.byte	0x04, 0x17
        /*002a*/ 	.short	(.L_23 - .L_22)
.L_22:
        /*002c*/ 	.word	0x00000000
        /*0030*/ 	.short	0x000b
        /*0032*/ 	.short	0x0054
        /*0034*/ 	.byte	0x00, 0xf0, 0x11, 0x00


	//----- nvinfo : EIATTR_KPARAM_INFO
	.align		4
.L_23:
        /*0038*/ 	.byte	0x04, 0x17
        /*003a*/ 	.short	(.L_25 - .L_24)
.L_24:
        /*003c*/ 	.word	0x00000000
        /*0040*/ 	.short	0x000a
        /*0042*/ 	.short	0x0050
        /*0044*/ 	.byte	0x00, 0xf0, 0x11, 0x00


	//----- nvinfo : EIATTR_KPARAM_INFO
	.align		4
.L_25:
        /*0048*/ 	.byte	0x04, 0x17
        /*004a*/ 	.short	(.L_27 - .L_26)
.L_26:
        /*004c*/ 	.word	0x00000000
        /*0050*/ 	.short	0x0009
        /*0052*/ 	.short	0x0048
        /*0054*/ 	.byte	0x00, 0xf0, 0x21, 0x00


	//----- nvinfo : EIATTR_KPARAM_INFO
	.align		4
.L_27:
        /*0058*/ 	.byte	0x04, 0x17
        /*005a*/ 	.short	(.L_29 - .L_28)
.L_28:
        /*005c*/ 	.word	0x00000000
        /*0060*/ 	.short	0x0008
        /*0062*/ 	.short	0x0040
        /*0064*/ 	.byte	0x00, 0xf0, 0x21, 0x00


	//----- nvinfo : EIATTR_KPARAM_INFO
	.align		4
.L_29:
        /*0068*/ 	.byte	0x04, 0x17
        /*006a*/ 	.short	(.L_31 - .L_30)
.L_30:
        /*006c*/ 	.word	0x00000000
        /*0070*/ 	.short	0x0007
        /*0072*/ 	.short	0x0038
        /*0074*/ 	.byte	0x00, 0xf0, 0x21, 0x00


	//----- nvinfo : EIATTR_KPARAM_INFO
	.align		4
.L_31:
        /*0078*/ 	.byte	0x04, 0x17
        /*007a*/ 	.short	(.L_33 - .L_32)
.L_32:
        /*007c*/ 	.word	0x00000000
        /*0080*/ 	.short	0x0006
        /*0082*/ 	.short	0x0030
        /*0084*/ 	.byte	0x00, 0xf0, 0x21, 0x00


	//----- nvinfo : EIATTR_KPARAM_INFO
	.align		4
.L_33:
        /*0088*/ 	.byte	0x04, 0x17
        /*008a*/ 	.short	(.L_35 - .L_34)
.L_34:
        /*008c*/ 	.word	0x00000000
        /*0090*/ 	.short	0x0005
        /*0092*/ 	.short	0x0028
        /*0094*/ 	.byte	0x00, 0xf0, 0x21, 0x00


	//----- nvinfo : EIATTR_KPARAM_INFO
	.align		4
.L_35:
        /*0098*/ 	.byte	0x04, 0x17
        /*009a*/ 	.short	(.L_37 - .L_36)
.L_36:
        /*009c*/ 	.word	0x00000000
        /*00a0*/ 	.short	0x0004
        /*00a2*/ 	.short	0x0020
        /*00a4*/ 	.byte	0x00, 0xf5, 0x21, 0x00


	//----- nvinfo : EIATTR_KPARAM_INFO
	.align		4
.L_37:
        /*00a8*/ 	.byte	0x04, 0x17
        /*00aa*/ 	.short	(.L_39 - .L_38)
.L_38:
        /*00ac*/ 	.word	0x00000000
        /*00b0*/ 	.short	0x0003
        /*00b2*/ 	.short	0x0018
        /*00b4*/ 	.byte	0x00, 0xf5, 0x21, 0x00


	//----- nvinfo : EIATTR_KPARAM_INFO
	.align		4
.L_39:
        /*00b8*/ 	.byte	0x04, 0x17
        /*00ba*/ 	.short	(.L_41 - .L_40)
.L_40:
        /*00bc*/ 	.word	0x00000000
        /*00c0*/ 	.short	0x0002
        /*00c2*/ 	.short	0x0010
        /*00c4*/ 	.byte	0x00, 0xf5, 0x21, 0x00


	//----- nvinfo : EIATTR_KPARAM_INFO
	.align		4
.L_41:
        /*00c8*/ 	.byte	0x04, 0x17
        /*00ca*/ 	.short	(.L_43 - .L_42)
.L_42:
        /*00cc*/ 	.word	0x00000000
        /*00d0*/ 	.short	0x0001
        /*00d2*/ 	.short	0x0008
        /*00d4*/ 	.byte	0x00, 0xf5, 0x21, 0x00


	//----- nvinfo : EIATTR_KPARAM_INFO
	.align		4
.L_43:
        /*00d8*/ 	.byte	0x04, 0x17
        /*00da*/ 	.short	(.L_45 - .L_44)
.L_44:
        /*00dc*/ 	.word	0x00000000
        /*00e0*/ 	.short	0x0000
        /*00e2*/ 	.short	0x0000
        /*00e4*/ 	.byte	0x00, 0xf5, 0x21, 0x00


	//----- nvinfo : EIATTR_SPARSE_MMA_MASK
	.align		4
.L_45:
        /*00e8*/ 	.byte	0x03, 0x50
        /*00ea*/ 	.short	0x0000


	//----- nvinfo : EIATTR_MAXREG_COUNT
	.align		4
        /*00ec*/ 	.byte	0x03, 0x1b
        /*00ee*/ 	.short	0x00ff


	//----- nvinfo : EIATTR_MERCURY_ISA_VERSION
	.align		4
        /*00f0*/ 	.byte	0x03, 0x5f
        /*00f2*/ 	.short	0x0101


	//----- nvinfo : EIATTR_VRC_CTA_INIT_COUNT
	.align		4
        /*00f4*/ 	.byte	0x02, 0x4a
	.zero		1
	.zero		1


	//----- nvinfo : EIATTR_EXIT_INSTR_OFFSETS
	.align		4
        /*00f8*/ 	.byte	0x04, 0x1c
        /*00fa*/ 	.short	(.L_47 - .L_46)


	//   ....[0]....
.L_46:
        /*00fc*/ 	.word	0x00000380


	//   ....[1]....
        /*0100*/ 	.word	0x000005c0


	//   ....[2]....
        /*0104*/ 	.word	0x00000de0


	//   ....[3]....
        /*0108*/ 	.word	0x00001090


	//----- nvinfo : EIATTR_CRS_STACK_SIZE
	.align		4
.L_47:
        /*010c*/ 	.byte	0x04, 0x1e
        /*010e*/ 	.short	(.L_49 - .L_48)
.L_48:
        /*0110*/ 	.word	0x00000000


	//----- nvinfo : EIATTR_CBANK_PARAM_SIZE
	.align		4
.L_49:
        /*0114*/ 	.byte	0x03, 0x19
        /*0116*/ 	.short	0x0060


	//----- nvinfo : EIATTR_PARAM_CBANK
	.align		4
        /*0118*/ 	.byte	0x04, 0x0a
        /*011a*/ 	.short	(.L_51 - .L_50)
	.align		4
.L_50:
        /*011c*/ 	.word	index@(.nv.constant0._Z22globalBackSubstitutionPKdS0_S0_PdS0_dddddiiii)
        /*0120*/ 	.short	0x0380
        /*0122*/ 	.short	0x0060


	//----- nvinfo : EIATTR_SW_WAR
	.align		4
.L_51:
        /*0124*/ 	.byte	0x04, 0x36
        /*0126*/ 	.short	(.L_53 - .L_52)
.L_52:
        /*0128*/ 	.word	0x00000008
.L_53:


//--------------------- .nv.info._Z22globalForwardReductionPKdS0_S0_PdS0_S0_S0_S0_S0_iiii --------------------------
	.section	.nv.info._Z22globalForwardReductionPKdS0_S0_PdS0_S0_S0_S0_S0_iiii,"",@"SHT_CUDA_INFO"
	.sectionflags	@""
	.align	4


	//----- nvinfo : EIATTR_CUDA_API_VERSION
	.align		4
        /*0000*/ 	.byte	0x04, 0x37
        /*0002*/ 	.short	(.L_55 - .L_54)
.L_54:
        /*0004*/ 	.word	0x00000082


	//----- nvinfo : EIATTR_KPARAM_INFO
	.align		4
.L_55:
        /*0008*/ 	.byte	0x04, 0x17
        /*000a*/ 	.short	(.L_57 - .L_56)
.L_56:
        /*000c*/ 	.word	0x00000000
        /*0010*/ 	.short	0x000c
        /*0012*/ 	.short	0x0054
        /*0014*/ 	.byte	0x00, 0xf0, 0x11, 0x00


	//----- nvinfo : EIATTR_KPARAM_INFO
	.align		4
.L_57:
        /*0018*/ 	.byte	0x04, 0x17
        /*001a*/ 	.short	(.L_59 - .L_58)
.L_58:
        /*001c*/ 	.word	0x00000000
        /*0020*/ 	.short	0x000b
        /*0022*/ 	.short	0x0050
        /*0024*/ 	.byte	0x00, 0xf0, 0x11, 0x00


	//----- nvinfo : EIATTR_KPARAM_INFO
	.align		4
.L_59:
        /*0028*/ 	.byte	0x04, 0x17
        /*002a*/ 	.short	(.L_61 - .L_60)
.L_60:
        /*002c*/ 	.word	0x00000000
        /*0030*/ 	.short	0x000a
        /*0032*/ 	.short	0x004c
        /*0034*/ 	.byte	0x00, 0xf0, 0x11, 0x00


	//----- nvinfo : EIATTR_KPARAM_INFO
	.align		4
.L_61:
        /*0038*/ 	.byte	0x04, 0x17
        /*003a*/ 	.short	(.L_63 - .L_62)
.L_62:
        /*003c*/ 	.word	0x00000000
        /*0040*/ 	.short	0x0009
        /*0042*/ 	.short	0x0048
        /*0044*/ 	.byte	0x00, 0xf0, 0x11, 0x00


	//----- nvinfo : EIATTR_KPARAM_INFO
	.align		4
.L_63:
        /*0048*/ 	.byte	0x04, 0x17
        /*004a*/ 	.short	(.L_65 - .L_64)
.L_64:
        /*004c*/ 	.word	0x00000000
        /*0050*/ 	.short	0x0008
        /*0052*/ 	.short	0x0040
        /*0054*/ 	.byte	0x00, 0xf5, 0x21, 0x00


	//----- nvinfo : EIATTR_KPARAM_INFO
	.align		4
.L_65:
        /*0058*/ 	.byte	0x04, 0x17
        /*005a*/ 	.short	(.L_67 - .L_66)
.L_66:
        /*005c*/ 	.word	0x00000000
        /*0060*/ 	.short	0x0007
        /*0062*/ 	.short	0x0038
        /*0064*/ 	.byte	0x00, 0xf5, 0x21, 0x00


	//----- nvinfo : EIATTR_KPARAM_INFO
	.align		4
.L_67:
        /*0068*/ 	.byte	0x04, 0x17
        /*006a*/ 	.short	(.L_69 - .L_68)
.L_68:
        /*006c*/ 	.word	0x00000000
        /*0070*/ 	.short	0x0006
        /*0072*/ 	.short	0x0030
        /*0074*/ 	.byte	0x00, 0xf5, 0x21, 0x00


	//----- nvinfo : EIATTR_KPARAM_INFO
	.align		4
.L_69:
        /*0078*/ 	.byte	0x04, 0x17
        /*007a*/ 	.short	(.L_71 - .L_70)
.L_70:
        /*007c*/ 	.word	0x00000000
        /*0080*/ 	.short	0x0005
        /*0082*/ 	.short	0x0028
        /*0084*/ 	.byte	0x00, 0xf5, 0x21, 0x00


	//----- nvinfo : EIATTR_KPARAM_INFO
	.align		4
.L_71:
        /*0088*/ 	.byte	0x04, 0x17
        /*008a*/ 	.short	(.L_73 - .L_72)
.L_72:
        /*008c*/ 	.word	0x00000000
        /*0090*/ 	.short	0x0004
        /*0092*/ 	.short	0x0020
        /*0094*/ 	.byte	0x00, 0xf5, 0x21, 0x00


	//----- nvinfo : EIATTR_KPARAM_INFO
	.align		4
.L_73:
        /*0098*/ 	.byte	0x04, 0x17
        /*009a*/ 	.short	(.L_75 - .L_74)
.L_74:
        /*009c*/ 	.word	0x00000000
        /*00a0*/ 	.short	0x0003
        /*00a2*/ 	.short	0x0018
        /*00a4*/ 	.byte	0x00, 0xf5, 0x21, 0x00


	//----- nvinfo : EIATTR_KPARAM_INFO
	.align		4
.L_75:
        /*00a8*/ 	.byte	0x04, 0x17
        /*00aa*/ 	.short	(.L_77 - .L_76)
.L_76:
        /*00ac*/ 	.word	0x00000000
        /*00b0*/ 	.short	0x0002
        /*00b2*/ 	.short	0x0010
        /*00b4*/ 	.byte	0x00, 0xf5, 0x21, 0x00


	//----- nvinfo : EIATTR_KPARAM_INFO
	.align		4
.L_77:
        /*00b8*/ 	.byte	0x04, 0x17
        /*00ba*/ 	.short	(.L_79 - .L_78)
.L_78:
        /*00bc*/ 	.word	0x00000000
        /*00c0*/ 	.short	0x0001
        /*00c2*/ 	.short	0x0008
        /*00c4*/ 	.byte	0x00, 0xf5, 0x21, 0x00


	//----- nvinfo : EIATTR_KPARAM_INFO
	.align		4
.L_79:
        /*00c8*/ 	.byte	0x04, 0x17
        /*00ca*/ 	.short	(.L_81 - .L_80)
.L_80:
        /*00cc*/ 	.word	0x00000000
        /*00d0*/ 	.short	0x0000
        /*00d2*/ 	.short	0x0000
        /*00d4*/ 	.byte	0x00, 0xf5, 0x21, 0x00


	//----- nvinfo : EIATTR_SPARSE_MMA_MASK
	.align		4
.L_81:
        /*00d8*/ 	.byte	0x03, 0x50
        /*00da*/ 	.short	0x0000


	//----- nvinfo : EIATTR_MAXREG_COUNT
	.align		4
        /*00dc*/ 	.byte	0x03, 0x1b
        /*00de*/ 	.short	0x00ff


	//----- nvinfo : EIATTR_MERCURY_ISA_VERSION
	.align		4
        /*00e0*/ 	.byte	0x03, 0x5f
        /*00e2*/ 	.short	0x0101


	//----- nvinfo : EIATTR_VRC_CTA_INIT_COUNT
	.align		4
        /*00e4*/ 	.byte	0x02, 0x4a
	.zero		1
	.zero		1


	//----- nvinfo : EIATTR_EXIT_INSTR_OFFSETS
	.align		4
        /*00e8*/ 	.byte	0x04, 0x1c
        /*00ea*/ 	.short	(.L_83 - .L_82)


	//   ....[0]....
.L_82:
        /*00ec*/ 	.word	0x000007c0


	//   ....[1]....
        /*00f0*/ 	.word	0x00000b70


	//   ....[2]....
        /*00f4*/ 	.word	0x00000c80


	//   ....[3]....
        /*00f8*/ 	.word	0x00000dc0


	//----- nvinfo : EIATTR_CRS_STACK_SIZE
	.align		4
.L_83:
        /*00fc*/ 	.byte	0x04, 0x1e
        /*00fe*/ 	.short	(.L_85 - .L_84)
.L_84:
        /*0100*/ 	.word	0x00000000


	//----- nvinfo : EIATTR_CBANK_PARAM_SIZE
	.align		4
.L_85:
        /*0104*/ 	.byte	0x03, 0x19
        /*0106*/ 	.short	0x0058


	//----- nvinfo : EIATTR_PARAM_CBANK
	.align		4
        /*0108*/ 	.byte	0x04, 0x0a
        /*010a*/ 	.short	(.L_87 - .L_86)
	.align		4
.L_86:
        /*010c*/ 	.word	index@(.nv.constant0._Z22globalForwardReductionPKdS0_S0_PdS0_S0_S0_S0_S0_iiii)
        /*0110*/ 	.short	0x0380
        /*0112*/ 	.short	0x0058


	//----- nvinfo : EIATTR_SW_WAR
	.align		4
.L_87:
        /*0114*/ 	.byte	0x04, 0x36
        /*0116*/ 	.short	(.L_89 - .L_88)
.L_88:
        /*0118*/ 	.word	0x00000008
.L_89:


//--------------------- .nv.callgraph             --------------------------
	.section	.nv.callgraph,"",@"SHT_CUDA_CALLGRAPH"
	.align	4
	.sectionentsize	8
	.align		4
        /*0000*/ 	.word	0x00000000
	.align		4
        /*0004*/ 	.word	0xffffffff
	.align		4
        /*0008*/ 	.word	0x00000000
	.align		4
        /*000c*/ 	.word	0xfffffffe
	.align		4
        /*0010*/ 	.word	0x00000000
	.align		4
        /*0014*/ 	.word	0xfffffffd
	.align		4
        /*0018*/ 	.word	0x00000000
	.align		4
        /*001c*/ 	.word	0xfffffffc


//--------------------- .text._Z22globalBackSubstitutionPKdS0_S0_PdS0_dddddiiii --------------------------
	.section	.text._Z22globalBackSubstitutionPKdS0_S0_PdS0_dddddiiii,"ax",@progbits
	.align	128
        .global         _Z22globalBackSubstitutionPKdS0_S0_PdS0_dddddiiii
        .type           _Z22globalBackSubstitutionPKdS0_S0_PdS0_dddddiiii,@function
        .size           _Z22globalBackSubstitutionPKdS0_S0_PdS0_dddddiiii,(.L_x_30 - _Z22globalBackSubstitutionPKdS0_S0_PdS0_dddddiiii)
        .other          _Z22globalBackSubstitutionPKdS0_S0_PdS0_dddddiiii,@"STO_CUDA_ENTRY STV_DEFAULT"
_Z22globalBackSubstitutionPKdS0_S0_PdS0_dddddiiii:
.text._Z22globalBackSubstitutionPKdS0_S0_PdS0_dddddiiii:
[----:B------:R-:W-:Y:S01]  /*0000*/  LDC R1, c[0x0][0x37c] ;  /* 0x0000df00ff017b82 */ /* 0x000fe20000000800 */
[----:B------:R-:W0:Y:S07]  /*0010*/  S2R R5, SR_TID.X ;  /* 0x0000000000057919 */ /* 0x000e2e0000002100 */
[----:B------:R-:W1:Y:S01]  /*0020*/  LDC R10, c[0x0][0x3dc] ;  /* 0x0000f700ff0a7b82 */ /* 0x000e620000000800 */
[----:B------:R-:W2:Y:S01]  /*0030*/  LDCU.64 UR8, c[0x0][0x3d0] ;  /* 0x00007a00ff0877ac */ /* 0x000ea20008000a00 */
[----:B------:R-:W3:Y:S01]  /*0040*/  S2R R7, SR_TID.Y ;  /* 0x0000000000077919 */ /* 0x000ee20000002200 */
[----:B------:R-:W4:Y:S05]  /*0050*/  S2R R9, SR_TID.Z ;  /* 0x0000000000097919 */ /* 0x000f2a0000002300 */
[----:B------:R-:W0:Y:S08]  /*0060*/  LDC R0, c[0x0][0x360] ;  /* 0x0000d800ff007b82 */ /* 0x000e300000000800 */
[----:B------:R-:W0:Y:S08]  /*0070*/  S2UR UR4, SR_CTAID.X ;  /* 0x00000000000479c3 */ /* 0x000e300000002500 */
[----:B------:R-:W3:Y:S01]  /*0080*/  LDC R2, c[0x0][0x364] ;  /* 0x0000d900ff027b82 */ /* 0x000ee20000000800 */
[----:B-1----:R-:W-:-:S02]  /*0090*/  LEA.HI R3, R10, R10, RZ, 0x1 ;  /* 0x0000000a0a037211 */ /* 0x002fc400078f08ff */
[----:B------:R-:W-:Y:S02]  /*00a0*/  ISETP.NE.AND P0, PT, R10, 0x2, PT ;  /* 0x000000020a00780c */ /* 0x000fe40003f05270 */
[----:B------:R-:W-:-:S03]  /*00b0*/  SHF.R.S32.HI R3, RZ, 0x1, R3 ;  /* 0x00000001ff037819 */ /* 0x000fc60000011403 */
[----:B------:R-:W3:Y:S08]  /*00c0*/  S2UR UR5, SR_CTAID.Y ;  /* 0x00000000000579c3 */ /* 0x000ef00000002600 */
[----:B------:R-:W4:Y:S01]  /*00d0*/  S2UR UR6, SR_CTAID.Z ;  /* 0x00000000000679c3 */ /* 0x000f220000002700 */
[----:B0-----:R-:W-:-:S07]  /*00e0*/  IMAD R0, R0, UR4, R5 ;  /* 0x0000000400007c24 */ /* 0x001fce000f8e0205 */
[----:B------:R-:W4:Y:S01]  /*00f0*/  LDC R4, c[0x0][0x368] ;  /* 0x0000da00ff047b82 */ /* 0x000f220000000800 */
[----:B---3--:R-:W-:Y:S01]  /*0100*/  IMAD R2, R2, UR5, R7 ;  /* 0x0000000502027c24 */ /* 0x008fe2000f8e0207 */
[----:B------:R-:W0:Y:S01]  /*0110*/  LDCU.64 UR4, c[0x0][0x358] ;  /* 0x00006b00ff0477ac */ /* 0x000e220008000a00 */
[----:B------:R-:W-:Y:S02]  /*0120*/  IMAD R7, R0, R10, R3 ;  /* 0x0000000a00077224 */ /* 0x000fe400078e0203 */
[----:B----4-:R-:W-:-:S04]  /*0130*/  IMAD R5, R4, UR6, R9 ;  /* 0x0000000604057c24 */ /* 0x010fc8000f8e0209 */
[----:B--2---:R-:W-:-:S04]  /*0140*/  IMAD R2, R5, UR9, R2 ;  /* 0x0000000905027c24 */ /* 0x004fc8000f8e0202 */
[----:B------:R-:W-:-:S04]  /*0150*/  IMAD R2, R2, UR8, R7 ;  /* 0x0000000802027c24 */ /* 0x000fc8000f8e0207 */
[----:B------:R-:W-:Y:S01]  /*0160*/  VIADD R4, R2, 0xffffffff ;  /* 0xffffffff02047836 */ /* 0x000fe20000000000 */
[----:B0-----:R-:W-:Y:S06]  /*0170*/  @P0 BRA `(.L_x_0) ;  /* 0x0000000400140947 */ /* 0x001fec0003800000 */
[----:B------:R-:W-:-:S13]  /*0180*/  ISETP.NE.AND P0, PT, R4, RZ, PT ;  /* 0x000000ff0400720c */ /* 0x000fda0003f05270 */
[----:B------:R-:W-:Y:S05]  /*0190*/  @P0 BRA `(.L_x_1) ;  /* 0x00000000007c0947 */ /* 0x000fea0003800000 */
[----:B------:R-:W0:Y:S01]  /*01a0*/  LDC.64 R2, c[0x0][0x398] ;  /* 0x0000e600ff027b82 */ /* 0x000e220000000a00 */
[----:B------:R-:W1:Y:S07]  /*01b0*/  LDCU UR8, c[0x0][0x3ac] ;  /* 0x00007580ff0877ac */ /* 0x000e6e0008000800 */
[----:B------:R-:W2:Y:S01]  /*01c0*/  LDC.64 R14, c[0x0][0x3a8] ;  /* 0x0000ea00ff0e7b82 */ /* 0x000ea20000000a00 */
[----:B------:R-:W-:Y:S01]  /*01d0*/  IMAD.MOV.U32 R8, RZ, RZ, 0x1 ;  /* 0x00000001ff087424 */ /* 0x000fe200078e00ff */
[----:B------:R-:W3:Y:S01]  /*01e0*/  LDCU.64 UR6, c[0x0][0x3b0] ;  /* 0x00007600ff0677ac */ /* 0x000ee20008000a00 */
[----:B0-----:R-:W3:Y:S04]  /*01f0*/  LDG.E.64 R4, desc[UR4][R2.64] ;  /* 0x0000000402047981 */ /* 0x001ee8000c1e1b00 */
[----:B------:R-:W3:Y:S01]  /*0200*/  LDG.E.64 R6, desc[UR4][R2.64+0x8] ;  /* 0x0000080402067981 */ /* 0x000ee2000c1e1b00 */
[----:B-1----:R-:W2:Y:S02]  /*0210*/  MUFU.RCP64H R9, UR8 ;  /* 0x0000000800097d08 */ /* 0x002ea40008001800 */
[----:B--2---:R-:W-:-:S08]  /*0220*/  DFMA R10, R8, -R14, 1 ;  /* 0x3ff00000080a742b */ /* 0x004fd0000000080e */
[----:B------:R-:W-:-:S08]  /*0230*/  DFMA R10, R10, R10, R10 ;  /* 0x0000000a0a0a722b */ /* 0x000fd0000000000a */
[----:B------:R-:W-:-:S08]  /*0240*/  DFMA R10, R8, R10, R8 ;  /* 0x0000000a080a722b */ /* 0x000fd00000000008 */
[----:B------:R-:W-:-:S08]  /*0250*/  DFMA R12, R10, -R14, 1 ;  /* 0x3ff000000a0c742b */ /* 0x000fd0000000080e */
[----:B------:R-:W-:Y:S02]  /*0260*/  DFMA R12, R10, R12, R10 ;  /* 0x0000000c0a0c722b */ /* 0x000fe4000000000a */
[----:B---3--:R-:W-:-:S08]  /*0270*/  DFMA R8, -R6, UR6, R4 ;  /* 0x0000000606087c2b */ /* 0x008fd00008000104 */
[----:B------:R-:W-:Y:S02]  /*0280*/  DMUL R2, R8, R12 ;  /* 0x0000000c08027228 */ /* 0x000fe40000000000 */
[----:B------:R-:W-:-:S06]  /*0290*/  FSETP.GEU.AND P1, PT, |R9|, 6.5827683646048100446e-37, PT ;  /* 0x036000000900780b */ /* 0x000fcc0003f2e200 */
[----:B------:R-:W-:-:S08]  /*02a0*/  DFMA R4, R2, -R14, R8 ;  /* 0x8000000e0204722b */ /* 0x000fd00000000008 */
[----:B------:R-:W-:-:S10]  /*02b0*/  DFMA R2, R12, R4, R2 ;  /* 0x000000040c02722b */ /* 0x000fd40000000002 */
[----:B------:R-:W-:-:S05]  /*02c0*/  FFMA R0, RZ, UR8, R3 ;  /* 0x00000008ff007c23 */ /* 0x000fca0008000003 */
[----:B------:R-:W-:-:S13]  /*02d0*/  FSETP.GT.AND P0, PT, |R0|, 1.469367938527859385e-39, PT ;  /* 0x001000000000780b */ /* 0x000fda0003f04200 */
[----:B------:R-:W-:Y:S05]  /*02e0*/  @P0 BRA P1, `(.L_x_2) ;  /* 0x00000000001c0947 */ /* 0x000fea0000800000 */
[----:B------:R-:W0:Y:S01]  /*02f0*/  LDCU.64 UR6, c[0x0][0x3a8] ;  /* 0x00007500ff0677ac */ /* 0x000e220008000a00 */
[----:B------:R-:W-:Y:S01]  /*0300*/  MOV R0, 0x340 ;  /* 0x0000034000007802 */ /* 0x000fe20000000f00 */
[----:B0-----:R-:W-:Y:S02]  /*0310*/  IMAD.U32 R6, RZ, RZ, UR6 ;  /* 0x00000006ff067e24 */ /* 0x001fe4000f8e00ff */
[----:B------:R-:W-:-:S07]  /*0320*/  IMAD.U32 R7, RZ, RZ, UR7 ;  /* 0x00000007ff077e24 */ /* 0x000fce000f8e00ff */
[----:B------:R-:W-:Y:S05]  /*0330*/  CALL.REL.NOINC `($__internal_0_$__cuda_sm20_div_rn_f64_full) ;  /* 0x0000000c00587944 */ /* 0x000fea0003c00000 */
[----:B------:R-:W-:Y:S02]  /*0340*/  IMAD.MOV.U32 R2, RZ, RZ, R14 ;  /* 0x000000ffff027224 */ /* 0x000fe400078e000e */
[----:B------:R-:W-:-:S07]  /*0350*/  IMAD.MOV.U32 R3, RZ, RZ, R15 ;  /* 0x000000ffff037224 */ /* 0x000fce00078e000f */
.L_x_2:
[----:B------:R-:W0:Y:S02]  /*0360*/  LDC.64 R4, c[0x0][0x398] ;  /* 0x0000e600ff047b82 */ /* 0x000e240000000a00 */
[----:B0-----:R-:W-:Y:S01]  /*0370*/  STG.E.64 desc[UR4][R4.64], R2 ;  /* 0x0000000204007986 */ /* 0x001fe2000c101b04 */
[----:B------:R-:W-:Y:S05]  /*0380*/  EXIT ;  /* 0x000000000000794d */ /* 0x000fea0003800000 */
.L_x_1:
[----:B------:R-:W0:Y:S01]  /*0390*/  LDC.64 R2, c[0x0][0x398] ;  /* 0x0000e600ff027b82 */ /* 0x000e220000000a00 */
[----:B------:R-:W1:Y:S01]  /*03a0*/  LDCU UR8, c[0x0][0x3c4] ;  /* 0x00007880ff0877ac */ /* 0x000e620008000800 */
[----:B------:R-:W-:Y:S01]  /*03b0*/  MOV R12, 0x1 ;  /* 0x00000001000c7802 */ /* 0x000fe20000000f00 */
[----:B------:R-:W2:Y:S05]  /*03c0*/  LDCU.64 UR6, c[0x0][0x3b8] ;  /* 0x00007700ff0677ac */ /* 0x000eaa0008000a00 */
[----:B------:R-:W3:Y:S01]  /*03d0*/  LDC.64 R16, c[0x0][0x3c8] ;  /* 0x0000f200ff107b82 */ /* 0x000ee20000000a00 */
[----:B0-----:R-:W-:-:S07]  /*03e0*/  IMAD.WIDE R4, R4, 0x8, R2 ;  /* 0x0000000804047825 */ /* 0x001fce00078e0202 */
[----:B------:R-:W0:Y:S01]  /*03f0*/  LDC.64 R2, c[0x0][0x3c0] ;  /* 0x0000f000ff027b82 */ /* 0x000e220000000a00 */
[----:B------:R-:W2:Y:S04]  /*0400*/  LDG.E.64 R6, desc[UR4][R4.64] ;  /* 0x0000000404067981 */ /* 0x000ea8000c1e1b00 */
[----:B------:R-:W2:Y:S04]  /*0410*/  LDG.E.64 R8, desc[UR4][R4.64+-0x8] ;  /* 0xfffff80404087981 */ /* 0x000ea8000c1e1b00 */
[----:B------:R-:W3:Y:S01]  /*0420*/  LDG.E.64 R10, desc[UR4][R4.64+0x8] ;  /* 0x00000804040a7981 */ /* 0x000ee2000c1e1b00 */
[----:B-1----:R-:W0:Y:S01]  /*0430*/  MUFU.RCP64H R13, UR8 ;  /* 0x00000008000d7d08 */ /* 0x002e220008001800 */
[----:B------:R-:W-:Y:S01]  /*0440*/  BSSY.RECONVERGENT B0, `(.L_x_3) ;  /* 0x0000016000007945 */ /* 0x000fe20003800200 */
[----:B0-----:R-:W-:-:S08]  /*0450*/  DFMA R14, R12, -R2, 1 ;  /* 0x3ff000000c0e742b */ /* 0x001fd00000000802 */
[----:B------:R-:W-:-:S08]  /*0460*/  DFMA R14, R14, R14, R14 ;  /* 0x0000000e0e0e722b */ /* 0x000fd0000000000e */
[----:B------:R-:W-:-:S08]  /*0470*/  DFMA R14, R12, R14, R12 ;  /* 0x0000000e0c0e722b */ /* 0x000fd0000000000c */
[----:B------:R-:W-:-:S08]  /*0480*/  DFMA R12, R14, -R2, 1 ;  /* 0x3ff000000e0c742b */ /* 0x000fd00000000802 */
[----:B------:R-:W-:Y:S02]  /*0490*/  DFMA R12, R14, R12, R14 ;  /* 0x0000000c0e0c722b */ /* 0x000fe4000000000e */
[----:B--2---:R-:W-:-:S08]  /*04a0*/  DFMA R6, -R8, UR6, R6 ;  /* 0x0000000608067c2b */ /* 0x004fd00008000106 */
[----:B---3--:R-:W-:-:S08]  /*04b0*/  DFMA R8, -R10, R16, R6 ;  /* 0x000000100a08722b */ /* 0x008fd00000000106 */
        /* <DEDUP_REMOVED lines=14> */
.L_x_4:
[----:B------:R-:W-:Y:S05]  /*05a0*/  BSYNC.RECONVERGENT B0 ;  /* 0x0000000000007941 */ /* 0x000fea0003800200 */
.L_x_3:
[----:B------:R-:W-:Y:S01]  /*05b0*/  STG.E.64 desc[UR4][R4.64], R2 ;  /* 0x0000000204007986 */ /* 0x000fe2000c101b04 */
[----:B------:R-:W-:Y:S05]  /*05c0*/  EXIT ;  /* 0x000000000000794d */ /* 0x000fea0003800000 */
.L_x_0:
[----:B------:R-:W0:Y:S02]  /*05d0*/  I2F.F64 R6, R10 ;  /* 0x0000000a00067312 */ /* 0x000e240000201c00 */
[----:B0-----:R-:W-:Y:S01]  /*05e0*/  ISETP.GT.AND P0, PT, R7, 0xfffff, PT ;  /* 0x000fffff0700780c */ /* 0x001fe20003f04270 */
[----:B------:R-:W-:Y:S01]  /*05f0*/  IMAD.MOV.U32 R8, RZ, RZ, R6 ;  /* 0x000000ffff087224 */ /* 0x000fe200078e0006 */
[----:B------:R-:W-:Y:S01]  /*0600*/  MOV R9, R7 ;  /* 0x0000000700097202 */ /* 0x000fe20000000f00 */
[----:B------:R-:W-:-:S10]  /*0610*/  IMAD.MOV.U32 R5, RZ, RZ, R7 ;  /* 0x000000ffff057224 */ /* 0x000fd400078e0007 */
[----:B------:R-:W-:-:S10]  /*0620*/  @!P0 DMUL R8, R8, 1.80143985094819840000e+16 ;  /* 0x4350000008088828 */ /* 0x000fd40000000000 */
[----:B------:R-:W-:Y:S01]  /*0630*/  @!P0 IMAD.MOV.U32 R5, RZ, RZ, R9 ;  /* 0x000000ffff058224 */ /* 0x000fe200078e0009 */
[----:B------:R-:W-:-:S03]  /*0640*/  @!P0 MOV R6, R8 ;  /* 0x0000000800068202 */ /* 0x000fc60000000f00 */
[----:B------:R-:W-:-:S05]  /*0650*/  VIADD R2, R5, 0xffffffff ;  /* 0xffffffff05027836 */ /* 0x000fca0000000000 */
[----:B------:R-:W-:Y:S01]  /*0660*/  ISETP.GT.U32.AND P1, PT, R2, 0x7feffffe, PT ;  /* 0x7feffffe0200780c */ /* 0x000fe20003f24070 */
[----:B------:R-:W-:Y:S02]  /*0670*/  IMAD.MOV.U32 R2, RZ, RZ, -0x3ff ;  /* 0xfffffc01ff027424 */ /* 0x000fe400078e00ff */
[----:B------:R-:W-:-:S10]  /*0680*/  @!P0 IMAD.MOV.U32 R2, RZ, RZ, -0x435 ;  /* 0xfffffbcbff028424 */ /* 0x000fd400078e00ff */
[----:B------:R-:W-:Y:S05]  /*0690*/  @P1 BRA `(.L_x_5) ;  /* 0x0000000400001947 */ /* 0x000fea0003800000 */
[----:B------:R-:W-:Y:S01]  /*06a0*/  LOP3.LUT R7, R5, 0xfffff, RZ, 0xc0, !PT ;  /* 0x000fffff05077812 */ /* 0x000fe200078ec0ff */
[----:B------:R-:W-:Y:S01]  /*06b0*/  IMAD.MOV.U32 R8, RZ, RZ, RZ ;  /* 0x000000ffff087224 */ /* 0x000fe200078e00ff */
[----:B------:R-:W-:Y:S01]  /*06c0*/  UMOV UR6, 0x3ae80f1e ;  /* 0x3ae80f1e00067882 */ /* 0x000fe20000000000 */
[----:B------:R-:W-:Y:S01]  /*06d0*/  IMAD.MOV.U32 R16, RZ, RZ, -0x748574fc ;  /* 0x8b7a8b04ff107424 */ /* 0x000fe200078e00ff */
[----:B------:R-:W-:Y:S01]  /*06e0*/  LOP3.LUT R7, R7, 0x3ff00000, RZ, 0xfc, !PT ;  /* 0x3ff0000007077812 */ /* 0x000fe200078efcff */
[----:B------:R-:W-:Y:S01]  /*06f0*/  IMAD.MOV.U32 R17, RZ, RZ, 0x3ed0ee25 ;  /* 0x3ed0ee25ff117424 */ /* 0x000fe200078e00ff */
[----:B------:R-:W-:Y:S01]  /*0700*/  UMOV UR7, 0x3eb1380b ;  /* 0x3eb1380b00077882 */ /* 0x000fe20000000000 */
[----:B------:R-:W-:Y:S01]  /*0710*/  LEA.HI R2, R5, R2, RZ, 0xc ;  /* 0x0000000205027211 */ /* 0x000fe200078f60ff */
[----:B------:R-:W-:Y:S01]  /*0720*/  IMAD.MOV.U32 R21, RZ, RZ, 0x43300000 ;  /* 0x43300000ff157424 */ /* 0x000fe200078e00ff */
[----:B------:R-:W-:Y:S01]  /*0730*/  ISETP.GE.U32.AND P0, PT, R7, 0x3ff6a09f, PT ;  /* 0x3ff6a09f0700780c */ /* 0x000fe20003f06070 */
[----:B------:R-:W-:Y:S01]  /*0740*/  UMOV UR8, 0x80000000 ;  /* 0x8000000000087882 */ /* 0x000fe20000000000 */
[----:B------:R-:W-:-:S11]  /*0750*/  UMOV UR9, 0x43300000 ;  /* 0x4330000000097882 */ /* 0x000fd60000000000 */
[----:B------:R-:W-:Y:S01]  /*0760*/  @P0 VIADD R9, R7, 0xfff00000 ;  /* 0xfff0000007090836 */ /* 0x000fe20000000000 */
[----:B------:R-:W-:-:S03]  /*0770*/  @P0 IADD3 R2, PT, PT, R2, 0x1, RZ ;  /* 0x0000000102020810 */ /* 0x000fc60007ffe0ff */
[----:B------:R-:W-:Y:S01]  /*0780*/  @P0 IMAD.MOV.U32 R7, RZ, RZ, R9 ;  /* 0x000000ffff070224 */ /* 0x000fe200078e0009 */
[----:B------:R-:W-:-:S05]  /*0790*/  LOP3.LUT R20, R2, 0x80000000, RZ, 0x3c, !PT ;  /* 0x8000000002147812 */ /* 0x000fca00078e3cff */
[C---:B------:R-:W-:Y:S02]  /*07a0*/  DADD R14, R6.reuse, 1 ;  /* 0x3ff00000060e7429 */ /* 0x040fe40000000000 */
[----:B------:R-:W-:-:S04]  /*07b0*/  DADD R6, R6, -1 ;  /* 0xbff0000006067429 */ /* 0x000fc80000000000 */
[----:B------:R-:W0:Y:S02]  /*07c0*/  MUFU.RCP64H R9, R15 ;  /* 0x0000000f00097308 */ /* 0x000e240000001800 */
[----:B0-----:R-:W-:-:S08]  /*07d0*/  DFMA R10, -R14, R8, 1 ;  /* 0x3ff000000e0a742b */ /* 0x001fd00000000108 */
[----:B------:R-:W-:-:S08]  /*07e0*/  DFMA R10, R10, R10, R10 ;  /* 0x0000000a0a0a722b */ /* 0x000fd0000000000a */
[----:B------:R-:W-:-:S08]  /*07f0*/  DFMA R8, R8, R10, R8 ;  /* 0x0000000a0808722b */ /* 0x000fd00000000008 */
[----:B------:R-:W-:-:S08]  /*0800*/  DMUL R10, R6, R8 ;  /* 0x00000008060a7228 */ /* 0x000fd00000000000 */
[----:B------:R-:W-:-:S08]  /*0810*/  DFMA R10, R6, R8, R10 ;  /* 0x00000008060a722b */ /* 0x000fd0000000000a */
[----:B------:R-:W-:Y:S02]  /*0820*/  DMUL R12, R10, R10 ;  /* 0x0000000a0a0c7228 */ /* 0x000fe40000000000 */
[----:B------:R-:W-:-:S06]  /*0830*/  DADD R18, R6, -R10 ;  /* 0x0000000006127229 */ /* 0x000fcc000000080a */
[----:B------:R-:W-:Y:S01]  /*0840*/  DFMA R14, R12, UR6, R16 ;  /* 0x000000060c0e7c2b */ /* 0x000fe20008000010 */
[----:B------:R-:W-:Y:S01]  /*0850*/  UMOV UR6, 0x9f02676f ;  /* 0x9f02676f00067882 */ /* 0x000fe20000000000 */
[----:B------:R-:W-:Y:S01]  /*0860*/  UMOV UR7, 0x3ef3b266 ;  /* 0x3ef3b26600077882 */ /* 0x000fe20000000000 */
[----:B------:R-:W-:-:S05]  /*0870*/  DADD R18, R18, R18 ;  /* 0x0000000012127229 */ /* 0x000fca0000000012 */
[----:B------:R-:W-:Y:S01]  /*0880*/  DFMA R14, R12, R14, UR6 ;  /* 0x000000060c0e7e2b */ /* 0x000fe2000800000e */
[----:B------:R-:W-:Y:S01]  /*0890*/  UMOV UR6, 0xa9ab0956 ;  /* 0xa9ab095600067882 */ /* 0x000fe20000000000 */
[----:B------:R-:W-:Y:S01]  /*08a0*/  UMOV UR7, 0x3f1745cb ;  /* 0x3f1745cb00077882 */ /* 0x000fe20000000000 */
[----:B------:R-:W-:-:S05]  /*08b0*/  DFMA R18, R6, -R10, R18 ;  /* 0x8000000a0612722b */ /* 0x000fca0000000012 */
[----:B------:R-:W-:Y:S01]  /*08c0*/  DFMA R14, R12, R14, UR6 ;  /* 0x000000060c0e7e2b */ /* 0x000fe2000800000e */
[----:B------:R-:W-:Y:S01]  /*08d0*/  UMOV UR6, 0x2d1b5154 ;  /* 0x2d1b515400067882 */ /* 0x000fe20000000000 */
[----:B------:R-:W-:Y:S01]  /*08e0*/  UMOV UR7, 0x3f3c71c7 ;  /* 0x3f3c71c700077882 */ /* 0x000fe20000000000 */
[----:B------:R-:W-:-:S05]  /*08f0*/  DMUL R18, R8, R18 ;  /* 0x0000001208127228 */ /* 0x000fca0000000000 */
[----:B------:R-:W-:Y:S01]  /*0900*/  DFMA R14, R12, R14, UR6 ;  /* 0x000000060c0e7e2b */ /* 0x000fe2000800000e */
[----:B------:R-:W-:Y:S01]  /*0910*/  UMOV UR6, 0x923be72d ;  /* 0x923be72d00067882 */ /* 0x000fe20000000000 */
[----:B------:R-:W-:-:S06]  /*0920*/  UMOV UR7, 0x3f624924 ;  /* 0x3f62492400077882 */ /* 0x000fcc0000000000 */
[----:B------:R-:W-:Y:S01]  /*0930*/  DFMA R16, R12, R14, UR6 ;  /* 0x000000060c107e2b */ /* 0x000fe2000800000e */
[----:B------:R-:W-:Y:S01]  /*0940*/  UMOV UR6, 0x9999a3c4 ;  /* 0x9999a3c400067882 */ /* 0x000fe20000000000 */
[----:B------:R-:W-:Y:S01]  /*0950*/  UMOV UR7, 0x3f899999 ;  /* 0x3f89999900077882 */ /* 0x000fe20000000000 */
[----:B------:R-:W-:Y:S01]  /*0960*/  DADD R14, R20, -UR8 ;  /* 0x80000008140e7e29 */ /* 0x000fe20008000000 */
[----:B------:R-:W-:Y:S01]  /*0970*/  UMOV UR8, 0xfefa39ef ;  /* 0xfefa39ef00087882 */ /* 0x000fe20000000000 */
[----:B------:R-:W-:-:S03]  /*0980*/  UMOV UR9, 0x3fe62e42 ;  /* 0x3fe62e4200097882 */ /* 0x000fc60000000000 */
[----:B------:R-:W-:Y:S01]  /*0990*/  DFMA R16, R12, R16, UR6 ;  /* 0x000000060c107e2b */ /* 0x000fe20008000010 */
[----:B------:R-:W-:Y:S01]  /*09a0*/  UMOV UR6, 0x55555554 ;  /* 0x5555555400067882 */ /* 0x000fe20000000000 */
[----:B------:R-:W-:Y:S01]  /*09b0*/  UMOV UR7, 0x3fb55555 ;  /* 0x3fb5555500077882 */ /* 0x000fe20000000000 */
[----:B------:R-:W-:-:S05]  /*09c0*/  DFMA R6, R14, UR8, R10 ;  /* 0x000000080e067c2b */ /* 0x000fca000800000a */
[----:B------:R-:W-:Y:S01]  /*09d0*/  DFMA R16, R12, R16, UR6 ;  /* 0x000000060c107e2b */ /* 0x000fe20008000010 */
[----:B------:R-:W-:Y:S01]  /*09e0*/  UMOV UR6, 0xfefa39ef ;  /* 0xfefa39ef00067882 */ /* 0x000fe20000000000 */
[----:B------:R-:W-:Y:S02]  /*09f0*/  UMOV UR7, 0x3fe62e42 ;  /* 0x3fe62e4200077882 */ /* 0x000fe40000000000 */
[----:B------:R-:W-:Y:S01]  /*0a00*/  DFMA R20, R14, -UR6, R6 ;  /* 0x800000060e147c2b */ /* 0x000fe20008000006 */
[----:B------:R-:W-:Y:S01]  /*0a10*/  UMOV UR6, 0x3b39803f ;  /* 0x3b39803f00067882 */ /* 0x000fe20000000000 */
[----:B------:R-:W-:Y:S02]  /*0a20*/  UMOV UR7, 0x3c7abc9e ;  /* 0x3c7abc9e00077882 */ /* 0x000fe40000000000 */
[----:B------:R-:W-:-:S04]  /*0a30*/  DMUL R16, R12, R16 ;  /* 0x000000100c107228 */ /* 0x000fc80000000000 */
[----:B------:R-:W-:-:S04]  /*0a40*/  DADD R20, -R10, R20 ;  /* 0x000000000a147229 */ /* 0x000fc80000000114 */
[----:B------:R-:W-:-:S08]  /*0a50*/  DFMA R16, R10, R16, R18 ;  /* 0x000000100a10722b */ /* 0x000fd00000000012 */
[----:B------:R-:W-:-:S08]  /*0a60*/  DADD R16, R16, -R20 ;  /* 0x0000000010107229 */ /* 0x000fd00000000814 */
[----:B------:R-:W-:-:S08]  /*0a70*/  DFMA R16, R14, UR6, R16 ;  /* 0x000000060e107c2b */ /* 0x000fd00008000010 */
[----:B------:R-:W-:Y:S01]  /*0a80*/  DADD R6, R6, R16 ;  /* 0x0000000006067229 */ /* 0x000fe20000000010 */
[----:B------:R-:W-:Y:S10]  /*0a90*/  BRA `(.L_x_6) ;  /* 0x0000000000187947 */ /* 0x000ff40003800000 */
.L_x_5:
[----:B------:R-:W-:Y:S01]  /*0aa0*/  IMAD.MOV.U32 R6, RZ, RZ, 0x0 ;  /* 0x00000000ff067424 */ /* 0x000fe200078e00ff */
[----:B------:R-:W-:Y:S01]  /*0ab0*/  LOP3.LUT P0, RZ, R9, 0x7fffffff, RZ, 0xc0, !PT ;  /* 0x7fffffff09ff7812 */ /* 0x000fe2000780c0ff */
[----:B------:R-:W-:-:S06]  /*0ac0*/  IMAD.MOV.U32 R7, RZ, RZ, 0x7ff00000 ;  /* 0x7ff00000ff077424 */ /* 0x000fcc00078e00ff */
[----:B------:R-:W-:-:S10]  /*0ad0*/  DFMA R6, R8, R6, +INF ;  /* 0x7ff000000806742b */ /* 0x000fd40000000006 */
[----:B------:R-:W-:Y:S02]  /*0ae0*/  FSEL R6, R6, RZ, P0 ;  /* 0x000000ff06067208 */ /* 0x000fe40000000000 */
[----:B------:R-:W-:-:S07]  /*0af0*/  FSEL R7, R7, -QNAN , P0 ;  /* 0xfff0000007077808 */ /* 0x000fce0000000000 */
.L_x_6:
[----:B------:R-:W-:Y:S01]  /*0b00*/  UMOV UR6, 0xffda0d24 ;  /* 0xffda0d2400067882 */ /* 0x000fe20000000000 */
[----:B------:R-:W-:Y:S01]  /*0b10*/  UMOV UR7, 0x3c7777d0 ;  /* 0x3c7777d000077882 */ /* 0x000fe20000000000 */
[----:B------:R-:W-:Y:S01]  /*0b20*/  ISETP.NE.AND P0, PT, R0, RZ, PT ;  /* 0x000000ff0000720c */ /* 0x000fe20003f05270 */
[----:B------:R-:W-:Y:S01]  /*0b30*/  DMUL R8, R6, UR6 ;  /* 0x0000000606087c28 */ /* 0x000fe20008000000 */
[----:B------:R-:W-:Y:S01]  /*0b40*/  UMOV UR6, 0x652b82fe ;  /* 0x652b82fe00067882 */ /* 0x000fe20000000000 */
[----:B------:R-:W-:-:S06]  /*0b50*/  UMOV UR7, 0x3ff71547 ;  /* 0x3ff7154700077882 */ /* 0x000fcc0000000000 */
[----:B------:R-:W-:-:S10]  /*0b60*/  DFMA R8, R6, UR6, R8 ;  /* 0x0000000606087c2b */ /* 0x000fd40008000008 */
[----:B------:R-:W0:Y:S02]  /*0b70*/  FRND.F64 R8, R8 ;  /* 0x0000000800087313 */ /* 0x000e240000301800 */
[----:B0-----:R-:W-:-:S06]  /*0b80*/  DADD R6, R8, -2 ;  /* 0xc000000008067429 */ /* 0x001fcc0000000000 */
[----:B------:R0:W1:Y:S01]  /*0b90*/  F2I.F64.TRUNC R2, R6 ;  /* 0x0000000600027311 */ /* 0x000062000030d100 */
[----:B------:R-:W-:Y:S05]  /*0ba0*/  @P0 BRA `(.L_x_7) ;  /* 0x0000000000900947 */ /* 0x000fea0003800000 */
[----:B0-----:R-:W1:Y:S08]  /*0bb0*/  LDC.64 R6, c[0x0][0x3a0] ;  /* 0x0000e800ff067b82 */ /* 0x001e700000000a00 */
[----:B------:R-:W0:Y:S08]  /*0bc0*/  LDC.64 R10, c[0x0][0x398] ;  /* 0x0000e600ff0a7b82 */ /* 0x000e300000000a00 */
[----:B------:R-:W2:Y:S01]  /*0bd0*/  LDC.64 R8, c[0x0][0x390] ;  /* 0x0000e400ff087b82 */ /* 0x000ea20000000a00 */
[----:B-1----:R-:W-:-:S06]  /*0be0*/  IMAD.WIDE R6, R2, 0x8, R6 ;  /* 0x0000000802067825 */ /* 0x002fcc00078e0206 */
[----:B------:R-:W3:Y:S01]  /*0bf0*/  LDG.E.64 R6, desc[UR4][R6.64] ;  /* 0x0000000406067981 */ /* 0x000ee2000c1e1b00 */
[----:B0-----:R-:W-:-:S05]  /*0c00*/  IMAD.WIDE R4, R4, 0x8, R10 ;  /* 0x0000000804047825 */ /* 0x001fca00078e020a */
[----:B------:R-:W4:Y:S01]  /*0c10*/  LDG.E.64 R14, desc[UR4][R4.64] ;  /* 0x00000004040e7981 */ /* 0x000f22000c1e1b00 */
[----:B--2---:R-:W-:-:S04]  /*0c20*/  IMAD.WIDE R8, R2, 0x8, R8 ;  /* 0x0000000802087825 */ /* 0x004fc800078e0208 */
[----:B------:R-:W-:Y:S02]  /*0c30*/  IMAD.WIDE R2, R3, 0x8, R4 ;  /* 0x0000000803027825 */ /* 0x000fe400078e0204 */
[----:B------:R-:W4:Y:S04]  /*0c40*/  LDG.E.64 R8, desc[UR4][R8.64] ;  /* 0x0000000408087981 */ /* 0x000f28000c1e1b00 */
[----:B------:R-:W4:Y:S01]  /*0c50*/  LDG.E.64 R2, desc[UR4][R2.64] ;  /* 0x0000000402027981 */ /* 0x000f22000c1e1b00 */
[----:B------:R-:W-:Y:S01]  /*0c60*/  IMAD.MOV.U32 R10, RZ, RZ, 0x1 ;  /* 0x00000001ff0a7424 */ /* 0x000fe200078e00ff */
[----:B------:R-:W-:Y:S01]  /*0c70*/  BSSY.RECONVERGENT B0, `(.L_x_8) ;  /* 0x0000015000007945 */ /* 0x000fe20003800200 */
[----:B---3--:R-:W0:Y:S04]  /*0c80*/  MUFU.RCP64H R11, R7 ;  /* 0x00000007000b7308 */ /* 0x008e280000001800 */
[----:B0-----:R-:W-:-:S08]  /*0c90*/  DFMA R12, -R6, R10, 1 ;  /* 0x3ff00000060c742b */ /* 0x001fd0000000010a */
[----:B------:R-:W-:-:S08]  /*0ca0*/  DFMA R12, R12, R12, R12 ;  /* 0x0000000c0c0c722b */ /* 0x000fd0000000000c */
[----:B------:R-:W-:-:S08]  /*0cb0*/  DFMA R12, R10, R12, R10 ;  /* 0x0000000c0a0c722b */ /* 0x000fd0000000000a */
[----:B------:R-:W-:Y:S02]  /*0cc0*/  DFMA R10, -R6, R12, 1 ;  /* 0x3ff00000060a742b */ /* 0x000fe4000000010c */
[----:B----4-:R-:W-:-:S06]  /*0cd0*/  DFMA R14, -R8, R2, R14 ;  /* 0x00000002080e722b */ /* 0x010fcc000000010e */
[----:B------:R-:W-:-:S08]  /*0ce0*/  DFMA R10, R12, R10, R12 ;  /* 0x0000000a0c0a722b */ /* 0x000fd0000000000c */
[----:B------:R-:W-:-:S08]  /*0cf0*/  DMUL R12, R14, R10 ;  /* 0x0000000a0e0c7228 */ /* 0x000fd00000000000 */
[----:B------:R-:W-:-:S08]  /*0d00*/  DFMA R8, -R6, R12, R14 ;  /* 0x0000000c0608722b */ /* 0x000fd0000000010e */
[----:B------:R-:W-:Y:S01]  /*0d10*/  DFMA R2, R10, R8, R12 ;  /* 0x000000080a02722b */ /* 0x000fe2000000000c */
[----:B------:R-:W-:-:S09]  /*0d20*/  FSETP.GEU.AND P1, PT, |R15|, 6.5827683646048100446e-37, PT ;  /* 0x036000000f00780b */ /* 0x000fd20003f2e200 */
[----:B------:R-:W-:-:S05]  /*0d30*/  FFMA R0, RZ, R7, R3 ;  /* 0x00000007ff007223 */ /* 0x000fca0000000003 */
[----:B------:R-:W-:-:S13]  /*0d40*/  FSETP.GT.AND P0, PT, |R0|, 1.469367938527859385e-39, PT ;  /* 0x001000000000780b */ /* 0x000fda0003f04200 */
[----:B------:R-:W-:Y:S05]  /*0d50*/  @P0 BRA P1, `(.L_x_9) ;  /* 0x0000000000180947 */ /* 0x000fea0000800000 */
[----:B------:R-:W-:Y:S01]  /*0d60*/  IMAD.MOV.U32 R8, RZ, RZ, R14 ;  /* 0x000000ffff087224 */ /* 0x000fe200078e000e */
[----:B------:R-:W-:Y:S02]  /*0d70*/  MOV R9, R15 ;  /* 0x0000000f00097202 */ /* 0x000fe40000000f00 */
[----:B------:R-:W-:-:S07]  /*0d80*/  MOV R0, 0xda0 ;  /* 0x00000da000007802 */ /* 0x000fce0000000f00 */
[----:B------:R-:W-:Y:S05]  /*0d90*/  CALL.REL.NOINC `($__internal_0_$__cuda_sm20_div_rn_f64_full) ;  /* 0x0000000000c07944 */ /* 0x000fea0003c00000 */
[----:B------:R-:W-:Y:S02]  /*0da0*/  IMAD.MOV.U32 R2, RZ, RZ, R14 ;  /* 0x000000ffff027224 */ /* 0x000fe400078e000e */
[----:B------:R-:W-:-:S07]  /*0db0*/  IMAD.MOV.U32 R3, RZ, RZ, R15 ;  /* 0x000000ffff037224 */ /* 0x000fce00078e000f */
.L_x_9:
[----:B------:R-:W-:Y:S05]  /*0dc0*/  BSYNC.RECONVERGENT B0 ;  /* 0x0000000000007941 */ /* 0x000fea0003800200 */
.L_x_8:
[----:B------:R-:W-:Y:S01]  /*0dd0*/  STG.E.64 desc[UR4][R4.64], R2 ;  /* 0x0000000204007986 */ /* 0x000fe2000c101b04 */
[----:B------:R-:W-:Y:S05]  /*0de0*/  EXIT ;  /* 0x000000000000794d */ /* 0x000fea0003800000 */
.L_x_7:
[----:B0-----:R-:W1:Y:S08]  /*0df0*/  LDC.64 R6, c[0x0][0x388] ;  /* 0x0000e200ff067b82 */ /* 0x001e700000000a00 */
[----:B------:R-:W0:Y:S08]  /*0e00*/  LDC.64 R8, c[0x0][0x398] ;  /* 0x0000e600ff087b82 */ /* 0x000e300000000a00 */
[----:B------:R-:W2:Y:S01]  /*0e10*/  LDC.64 R10, c[0x0][0x380] ;  /* 0x0000e000ff0a7b82 */ /* 0x000ea20000000a00 */
[----:B-1----:R-:W-:-:S07]  /*0e20*/  IMAD.WIDE R6, R2, 0x8, R6 ;  /* 0x0000000802067825 */ /* 0x002fce00078e0206 */
[----:B------:R-:W1:Y:S01]  /*0e30*/  LDC.64 R14, c[0x0][0x390] ;  /* 0x0000e400ff0e7b82 */ /* 0x000e620000000a00 */
[----:B------:R-:W3:Y:S01]  /*0e40*/  LDG.E.64 R6, desc[UR4][R6.64] ;  /* 0x0000000406067981 */ /* 0x000ee2000c1e1b00 */
[----:B------:R-:W-:Y:S02]  /*0e50*/  IMAD.MOV R13, RZ, RZ, -R3 ;  /* 0x000000ffff0d7224 */ /* 0x000fe400078e0a03 */
[----:B0-----:R-:W-:-:S05]  /*0e60*/  IMAD.WIDE R4, R4, 0x8, R8 ;  /* 0x0000000804047825 */ /* 0x001fca00078e0208 */
[----:B------:R-:W4:Y:S01]  /*0e70*/  LDG.E.64 R8, desc[UR4][R4.64] ;  /* 0x0000000404087981 */ /* 0x000f22000c1e1b00 */
[----:B------:R-:W-:-:S04]  /*0e80*/  IMAD.WIDE R12, R13, 0x8, R4 ;  /* 0x000000080d0c7825 */ /* 0x000fc800078e0204 */
[C---:B--2---:R-:W-:Y:S02]  /*0e90*/  IMAD.WIDE R10, R2.reuse, 0x8, R10 ;  /* 0x00000008020a7825 */ /* 0x044fe400078e020a */
[----:B------:R-:W4:Y:S04]  /*0ea0*/  LDG.E.64 R12, desc[UR4][R12.64] ;  /* 0x000000040c0c7981 */ /* 0x000f28000c1e1b00 */
[----:B------:R-:W4:Y:S01]  /*0eb0*/  LDG.E.64 R10, desc[UR4][R10.64] ;  /* 0x000000040a0a7981 */ /* 0x000f22000c1e1b00 */
[----:B-1----:R-:W-:-:S04]  /*0ec0*/  IMAD.WIDE R20, R2, 0x8, R14 ;  /* 0x0000000802147825 */ /* 0x002fc800078e020e */
[----:B------:R-:W-:Y:S02]  /*0ed0*/  IMAD.WIDE R22, R3, 0x8, R4 ;  /* 0x0000000803167825 */ /* 0x000fe400078e0204 */
[----:B------:R-:W2:Y:S04]  /*0ee0*/  LDG.E.64 R2, desc[UR4][R20.64] ;  /* 0x0000000414027981 */ /* 0x000ea8000c1e1b00 */
[----:B------:R-:W2:Y:S01]  /*0ef0*/  LDG.E.64 R14, desc[UR4][R22.64] ;  /* 0x00000004160e7981 */ /* 0x000ea2000c1e1b00 */
[----:B------:R-:W-:Y:S01]  /*0f00*/  IMAD.MOV.U32 R16, RZ, RZ, 0x1 ;  /* 0x00000001ff107424 */ /* 0x000fe200078e00ff */
[----:B------:R-:W-:Y:S01]  /*0f10*/  BSSY.RECONVERGENT B0, `(.L_x_10) ;  /* 0x0000016000007945 */ /* 0x000fe20003800200 */
[----:B---3--:R-:W0:Y:S04]  /*0f20*/  MUFU.RCP64H R17, R7 ;  /* 0x0000000700117308 */ /* 0x008e280000001800 */
[----:B0-----:R-:W-:-:S08]  /*0f30*/  DFMA R18, -R6, R16, 1 ;  /* 0x3ff000000612742b */ /* 0x001fd00000000110 */
[----:B------:R-:W-:-:S08]  /*0f40*/  DFMA R18, R18, R18, R18 ;  /* 0x000000121212722b */ /* 0x000fd00000000012 */
[----:B------:R-:W-:Y:S02]  /*0f50*/  DFMA R18, R16, R18, R16 ;  /* 0x000000121012722b */ /* 0x000fe40000000010 */
[----:B----4-:R-:W-:-:S06]  /*0f60*/  DFMA R8, -R10, R12, R8 ;  /* 0x0000000c0a08722b */ /* 0x010fcc0000000108 */
[----:B------:R-:W-:Y:S02]  /*0f70*/  DFMA R10, -R6, R18, 1 ;  /* 0x3ff00000060a742b */ /* 0x000fe40000000112 */
[----:B--2---:R-:W-:-:S06]  /*0f80*/  DFMA R14, -R2, R14, R8 ;  /* 0x0000000e020e722b */ /* 0x004fcc0000000108 */
        /* <DEDUP_REMOVED lines=14> */
.L_x_11:
[----:B------:R-:W-:Y:S05]  /*1070*/  BSYNC.RECONVERGENT B0 ;  /* 0x0000000000007941 */ /* 0x000fea0003800200 */
.L_x_10:
[----:B------:R-:W-:Y:S01]  /*1080*/  STG.E.64 desc[UR4][R4.64], R2 ;  /* 0x0000000204007986 */ /* 0x000fe2000c101b04 */
[----:B------:R-:W-:Y:S05]  /*1090*/  EXIT ;  /* 0x000000000000794d */ /* 0x000fea0003800000 */
        .weak           $__internal_0_$__cuda_sm20_div_rn_f64_full
        .type           $__internal_0_$__cuda_sm20_div_rn_f64_full,@function
        .size           $__internal_0_$__cuda_sm20_div_rn_f64_full,(.L_x_30 - $__internal_0_$__cuda_sm20_div_rn_f64_full)
$__internal_0_$__cuda_sm20_div_rn_f64_full:
[C---:B------:R-:W-:Y:S01]  /*10a0*/  FSETP.GEU.AND P0, PT, |R7|.reuse, 1.469367938527859385e-39, PT ;  /* 0x001000000700780b */ /* 0x040fe20003f0e200 */
[----:B------:R-:W-:Y:S01]  /*10b0*/  IMAD.MOV.U32 R12, RZ, RZ, 0x1 ;  /* 0x00000001ff0c7424 */ /* 0x000fe200078e00ff */
[----:B------:R-:W-:Y:S01]  /*10c0*/  LOP3.LUT R2, R7, 0x800fffff, RZ, 0xc0, !PT ;  /* 0x800fffff07027812 */ /* 0x000fe200078ec0ff */
[----:B------:R-:W-:Y:S01]  /*10d0*/  IMAD.MOV.U32 R16, RZ, RZ, 0x1ca00000 ;  /* 0x1ca00000ff107424 */ /* 0x000fe200078e00ff */
[C---:B------:R-:W-:Y:S01]  /*10e0*/  FSETP.GEU.AND P2, PT, |R9|.reuse, 1.469367938527859385e-39, PT ;  /* 0x001000000900780b */ /* 0x040fe20003f4e200 */
[----:B------:R-:W-:Y:S01]  /*10f0*/  BSSY.RECONVERGENT B1, `(.L_x_12) ;  /* 0x0000053000017945 */ /* 0x000fe20003800200 */
[----:B------:R-:W-:Y:S01]  /*1100*/  LOP3.LUT R3, R2, 0x3ff00000, RZ, 0xfc, !PT ;  /* 0x3ff0000002037812 */ /* 0x000fe200078efcff */
[----:B------:R-:W-:Y:S01]  /*1110*/  IMAD.MOV.U32 R2, RZ, RZ, R6 ;  /* 0x000000ffff027224 */ /* 0x000fe200078e0006 */
[----:B------:R-:W-:Y:S02]  /*1120*/  LOP3.LUT R17, R9, 0x7ff00000, RZ, 0xc0, !PT ;  /* 0x7ff0000009117812 */ /* 0x000fe400078ec0ff */
[----:B------:R-:W-:-:S03]  /*1130*/  LOP3.LUT R20, R7, 0x7ff00000, RZ, 0xc0, !PT ;  /* 0x7ff0000007147812 */ /* 0x000fc600078ec0ff */
[----:B------:R-:W-:Y:S01]  /*1140*/  @!P0 DMUL R2, R6, 8.98846567431157953865e+307 ;  /* 0x7fe0000006028828 */ /* 0x000fe20000000000 */
[----:B------:R-:W-:-:S03]  /*1150*/  ISETP.GE.U32.AND P1, PT, R17, R20, PT ;  /* 0x000000141100720c */ /* 0x000fc60003f26070 */
[----:B------:R-:W-:Y:S02]  /*1160*/  @!P2 LOP3.LUT R14, R7, 0x7ff00000, RZ, 0xc0, !PT ;  /* 0x7ff00000070ea812 */ /* 0x000fe400078ec0ff */
[----:B------:R-:W0:Y:S02]  /*1170*/  MUFU.RCP64H R13, R3 ;  /* 0x00000003000d7308 */ /* 0x000e240000001800 */
[----:B------:R-:W-:-:S04]  /*1180*/  @!P2 ISETP.GE.U32.AND P3, PT, R17, R14, PT ;  /* 0x0000000e1100a20c */ /* 0x000fc80003f66070 */
[----:B------:R-:W-:-:S04]  /*1190*/  @!P2 SEL R15, R16, 0x63400000, !P3 ;  /* 0x63400000100fa807 */ /* 0x000fc80005800000 */
[----:B------:R-:W-:-:S04]  /*11a0*/  @!P2 LOP3.LUT R18, R15, 0x80000000, R9, 0xf8, !PT ;  /* 0x800000000f12a812 */ /* 0x000fc800078ef809 */
[----:B------:R-:W-:Y:S01]  /*11b0*/  @!P2 LOP3.LUT R19, R18, 0x100000, RZ, 0xfc, !PT ;  /* 0x001000001213a812 */ /* 0x000fe200078efcff */
[----:B------:R-:W-:Y:S01]  /*11c0*/  @!P2 IMAD.MOV.U32 R18, RZ, RZ, RZ ;  /* 0x000000ffff12a224 */ /* 0x000fe200078e00ff */
[----:B0-----:R-:W-:-:S08]  /*11d0*/  DFMA R10, R12, -R2, 1 ;  /* 0x3ff000000c0a742b */ /* 0x001fd00000000802 */
[----:B------:R-:W-:-:S08]  /*11e0*/  DFMA R10, R10, R10, R10 ;  /* 0x0000000a0a0a722b */ /* 0x000fd0000000000a */
[----:B------:R-:W-:Y:S01]  /*11f0*/  DFMA R12, R12, R10, R12 ;  /* 0x0000000a0c0c722b */ /* 0x000fe2000000000c */
[----:B------:R-:W-:Y:S02]  /*1200*/  SEL R11, R16, 0x63400000, !P1 ;  /* 0x63400000100b7807 */ /* 0x000fe40004800000 */
[----:B------:R-:W-:Y:S02]  /*1210*/  MOV R10, R8 ;  /* 0x00000008000a7202 */ /* 0x000fe40000000f00 */
[----:B------:R-:W-:-:S03]  /*1220*/  LOP3.LUT R11, R11, 0x800fffff, R9, 0xf8, !PT ;  /* 0x800fffff0b0b7812 */ /* 0x000fc600078ef809 */
[----:B------:R-:W-:-:S03]  /*1230*/  DFMA R14, R12, -R2, 1 ;  /* 0x3ff000000c0e742b */ /* 0x000fc60000000802 */
[----:B------:R-:W-:Y:S01]  /*1240*/  @!P2 DFMA R10, R10, 2, -R18 ;  /* 0x400000000a0aa82b */ /* 0x000fe20000000812 */
[----:B------:R-:W-:-:S04]  /*1250*/  IMAD.MOV.U32 R18, RZ, RZ, R17 ;  /* 0x000000ffff127224 */ /* 0x000fc800078e0011 */
[----:B------:R-:W-:Y:S01]  /*1260*/  DFMA R12, R12, R14, R12 ;  /* 0x0000000e0c0c722b */ /* 0x000fe2000000000c */
[----:B------:R-:W-:Y:S01]  /*1270*/  IMAD.MOV.U32 R19, RZ, RZ, R20 ;  /* 0x000000ffff137224 */ /* 0x000fe200078e0014 */
[----:B------:R-:W-:-:S03]  /*1280*/  @!P0 LOP3.LUT R19, R3, 0x7ff00000, RZ, 0xc0, !PT ;  /* 0x7ff0000003138812 */ /* 0x000fc600078ec0ff */
[----:B------:R-:W-:Y:S02]  /*1290*/  @!P2 LOP3.LUT R18, R11, 0x7ff00000, RZ, 0xc0, !PT ;  /* 0x7ff000000b12a812 */ /* 0x000fe400078ec0ff */
[----:B------:R-:W-:Y:S01]  /*12a0*/  VIADD R23, R19, 0xffffffff ;  /* 0xffffffff13177836 */ /* 0x000fe20000000000 */
[----:B------:R-:W-:Y:S02]  /*12b0*/  DMUL R14, R12, R10 ;  /* 0x0000000a0c0e7228 */ /* 0x000fe40000000000 */
[----:B------:R-:W-:-:S05]  /*12c0*/  VIADD R22, R18, 0xffffffff ;  /* 0xffffffff12167836 */ /* 0x000fca0000000000 */
[----:B------:R-:W-:Y:S01]  /*12d0*/  ISETP.GT.U32.AND P0, PT, R22, 0x7feffffe, PT ;  /* 0x7feffffe1600780c */ /* 0x000fe20003f04070 */
[----:B------:R-:W-:-:S03]  /*12e0*/  DFMA R20, R14, -R2, R10 ;  /* 0x800000020e14722b */ /* 0x000fc6000000000a */
[----:B------:R-:W-:-:S05]  /*12f0*/  ISETP.GT.U32.OR P0, PT, R23, 0x7feffffe, P0 ;  /* 0x7feffffe1700780c */ /* 0x000fca0000704470 */
[----:B------:R-:W-:-:S08]  /*1300*/  DFMA R12, R12, R20, R14 ;  /* 0x000000140c0c722b */ /* 0x000fd0000000000e */
[----:B------:R-:W-:Y:S05]  /*1310*/  @P0 BRA `(.L_x_13) ;  /* 0x00000000006c0947 */ /* 0x000fea0003800000 */
[----:B------:R-:W-:-:S04]  /*1320*/  LOP3.LUT R14, R7, 0x7ff00000, RZ, 0xc0, !PT ;  /* 0x7ff00000070e7812 */ /* 0x000fc800078ec0ff */
[CC--:B------:R-:W-:Y:S02]  /*1330*/  VIADDMNMX R8, R17.reuse, -R14.reuse, 0xb9600000, !PT ;  /* 0xb960000011087446 */ /* 0x0c0fe4000780090e */
[----:B------:R-:W-:Y:S02]  /*1340*/  ISETP.GE.U32.AND P0, PT, R17, R14, PT ;  /* 0x0000000e1100720c */ /* 0x000fe40003f06070 */
[----:B------:R-:W-:Y:S02]  /*1350*/  VIMNMX R8, PT, PT, R8, 0x46a00000, PT ;  /* 0x46a0000008087848 */ /* 0x000fe40003fe0100 */
[----:B------:R-:W-:Y:S01]  /*1360*/  SEL R9, R16, 0x63400000, !P0 ;  /* 0x6340000010097807 */ /* 0x000fe20004000000 */
[----:B------:R-:W-:-:S03]  /*1370*/  IMAD.MOV.U32 R16, RZ, RZ, RZ ;  /* 0x000000ffff107224 */ /* 0x000fc600078e00ff */
[----:B------:R-:W-:-:S05]  /*1380*/  IADD3 R8, PT, PT, -R9, R8, RZ ;  /* 0x0000000809087210 */ /* 0x000fca0007ffe1ff */
[----:B------:R-:W-:-:S06]  /*1390*/  VIADD R17, R8, 0x7fe00000 ;  /* 0x7fe0000008117836 */ /* 0x000fcc0000000000 */
[----:B------:R-:W-:-:S10]  /*13a0*/  DMUL R14, R12, R16 ;  /* 0x000000100c0e7228 */ /* 0x000fd40000000000 */
[----:B------:R-:W-:-:S13]  /*13b0*/  FSETP.GTU.AND P0, PT, |R15|, 1.469367938527859385e-39, PT ;  /* 0x001000000f00780b */ /* 0x000fda0003f0c200 */
[----:B------:R-:W-:Y:S05]  /*13c0*/  @P0 BRA `(.L_x_14) ;  /* 0x0000000000940947 */ /* 0x000fea0003800000 */
[----:B------:R-:W-:Y:S01]  /*13d0*/  DFMA R2, R12, -R2, R10 ;  /* 0x800000020c02722b */ /* 0x000fe2000000000a */
[----:B------:R-:W-:-:S09]  /*13e0*/  IMAD.MOV.U32 R16, RZ, RZ, RZ ;  /* 0x000000ffff107224 */ /* 0x000fd200078e00ff */
[C---:B------:R-:W-:Y:S02]  /*13f0*/  FSETP.NEU.AND P0, PT, R3.reuse, RZ, PT ;  /* 0x000000ff0300720b */ /* 0x040fe40003f0d000 */
[----:B------:R-:W-:-:S04]  /*1400*/  LOP3.LUT R7, R3, 0x80000000, R7, 0x48, !PT ;  /* 0x8000000003077812 */ /* 0x000fc800078e4807 */
[----:B------:R-:W-:-:S07]  /*1410*/  LOP3.LUT R17, R7, R17, RZ, 0xfc, !PT ;  /* 0x0000001107117212 */ /* 0x000fce00078efcff */
[----:B------:R-:W-:Y:S05]  /*1420*/  @!P0 BRA `(.L_x_14) ;  /* 0x00000000007c8947 */ /* 0x000fea0003800000 */
[----:B------:R-:W-:Y:S02]  /*1430*/  IMAD.MOV R3, RZ, RZ, -R8 ;  /* 0x000000ffff037224 */ /* 0x000fe400078e0a08 */
[----:B------:R-:W-:-:S06]  /*1440*/  IMAD.MOV.U32 R2, RZ, RZ, RZ ;  /* 0x000000ffff027224 */ /* 0x000fcc00078e00ff */
[----:B------:R-:W-:Y:S02]  /*1450*/  DFMA R2, R14, -R2, R12 ;  /* 0x800000020e02722b */ /* 0x000fe4000000000c */
[----:B------:R-:W-:-:S04]  /*1460*/  DMUL.RP R12, R12, R16 ;  /* 0x000000100c0c7228 */ /* 0x000fc80000008000 */
[----:B------:R-:W-:-:S04]  /*1470*/  IADD3 R2, PT, PT, -R8, -0x43300000, RZ ;  /* 0xbcd0000008027810 */ /* 0x000fc80007ffe1ff */
[----:B------:R-:W-:Y:S02]  /*1480*/  FSETP.NEU.AND P0, PT, |R3|, R2, PT ;  /* 0x000000020300720b */ /* 0x000fe40003f0d200 */
[----:B------:R-:W-:Y:S02]  /*1490*/  LOP3.LUT R7, R13, R7, RZ, 0x3c, !PT ;  /* 0x000000070d077212 */ /* 0x000fe400078e3cff */
[----:B------:R-:W-:Y:S02]  /*14a0*/  FSEL R14, R12, R14, !P0 ;  /* 0x0000000e0c0e7208 */ /* 0x000fe40004000000 */
[----:B------:R-:W-:Y:S01]  /*14b0*/  FSEL R15, R7, R15, !P0 ;  /* 0x0000000f070f7208 */ /* 0x000fe20004000000 */
[----:B------:R-:W-:Y:S06]  /*14c0*/  BRA `(.L_x_14) ;  /* 0x0000000000547947 */ /* 0x000fec0003800000 */
.L_x_13:
[----:B------:R-:W-:-:S14]  /*14d0*/  DSETP.NAN.AND P0, PT, R8, R8, PT ;  /* 0x000000080800722a */ /* 0x000fdc0003f08000 */
[----:B------:R-:W-:Y:S05]  /*14e0*/  @P0 BRA `(.L_x_15) ;  /* 0x0000000000440947 */ /* 0x000fea0003800000 */
[----:B------:R-:W-:-:S14]  /*14f0*/  DSETP.NAN.AND P0, PT, R6, R6, PT ;  /* 0x000000060600722a */ /* 0x000fdc0003f08000 */
[----:B------:R-:W-:Y:S05]  /*1500*/  @P0 BRA `(.L_x_16) ;  /* 0x0000000000300947 */ /* 0x000fea0003800000 */
[----:B------:R-:W-:Y:S01]  /*1510*/  ISETP.NE.AND P0, PT, R18, R19, PT ;  /* 0x000000131200720c */ /* 0x000fe20003f05270 */
[----:B------:R-:W-:Y:S01]  /*1520*/  IMAD.MOV.U32 R15, RZ, RZ, -0x80000 ;  /* 0xfff80000ff0f7424 */ /* 0x000fe200078e00ff */
[----:B------:R-:W-:-:S11]  /*1530*/  MOV R14, 0x0 ;  /* 0x00000000000e7802 */ /* 0x000fd60000000f00 */
[----:B------:R-:W-:Y:S05]  /*1540*/  @!P0 BRA `(.L_x_14) ;  /* 0x0000000000348947 */ /* 0x000fea0003800000 */
[----:B------:R-:W-:Y:S02]  /*1550*/  ISETP.NE.AND P0, PT, R18, 0x7ff00000, PT ;  /* 0x7ff000001200780c */ /* 0x000fe40003f05270 */
[----:B------:R-:W-:Y:S02]  /*1560*/  LOP3.LUT R15, R9, 0x80000000, R7, 0x48, !PT ;  /* 0x80000000090f7812 */ /* 0x000fe400078e4807 */
[----:B------:R-:W-:-:S13]  /*1570*/  ISETP.EQ.OR P0, PT, R19, RZ, !P0 ;  /* 0x000000ff1300720c */ /* 0x000fda0004702670 */
[----:B------:R-:W-:Y:S01]  /*1580*/  @P0 LOP3.LUT R2, R15, 0x7ff00000, RZ, 0xfc, !PT ;  /* 0x7ff000000f020812 */ /* 0x000fe200078efcff */
[----:B------:R-:W-:Y:S02]  /*1590*/  @!P0 IMAD.MOV.U32 R14, RZ, RZ, RZ ;  /* 0x000000ffff0e8224 */ /* 0x000fe400078e00ff */
[----:B------:R-:W-:Y:S02]  /*15a0*/  @P0 IMAD.MOV.U32 R14, RZ, RZ, RZ ;  /* 0x000000ffff0e0224 */ /* 0x000fe400078e00ff */
[----:B------:R-:W-:Y:S01]  /*15b0*/  @P0 IMAD.MOV.U32 R15, RZ, RZ, R2 ;  /* 0x000000ffff0f0224 */ /* 0x000fe200078e0002 */
[----:B------:R-:W-:Y:S06]  /*15c0*/  BRA `(.L_x_14) ;  /* 0x0000000000147947 */ /* 0x000fec0003800000 */
.L_x_16:
[----:B------:R-:W-:Y:S02]  /*15d0*/  LOP3.LUT R15, R7, 0x80000, RZ, 0xfc, !PT ;  /* 0x00080000070f7812 */ /* 0x000fe400078efcff */
[----:B------:R-:W-:Y:S01]  /*15e0*/  MOV R14, R6 ;  /* 0x00000006000e7202 */ /* 0x000fe20000000f00 */
[----:B------:R-:W-:Y:S06]  /*15f0*/  BRA `(.L_x_14) ;  /* 0x0000000000087947 */ /* 0x000fec0003800000 */
.L_x_15:
[----:B------:R-:W-:Y:S01]  /*1600*/  LOP3.LUT R15, R9, 0x80000, RZ, 0xfc, !PT ;  /* 0x00080000090f7812 */ /* 0x000fe200078efcff */
[----:B------:R-:W-:-:S07]  /*1610*/  IMAD.MOV.U32 R14, RZ, RZ, R8 ;  /* 0x000000ffff0e7224 */ /* 0x000fce00078e0008 */
.L_x_14:
[----:B------:R-:W-:Y:S05]  /*1620*/  BSYNC.RECONVERGENT B1 ;  /* 0x0000000000017941 */ /* 0x000fea0003800200 */
.L_x_12:
[----:B------:R-:W-:Y:S02]  /*1630*/  IMAD.MOV.U32 R2, RZ, RZ, R0 ;  /* 0x000000ffff027224 */ /* 0x000fe400078e0000 */
[----:B------:R-:W-:-:S04]  /*1640*/  IMAD.MOV.U32 R3, RZ, RZ, 0x0 ;  /* 0x00000000ff037424 */ /* 0x000fc800078e00ff */
[----:B------:R-:W-:Y:S05]  /*1650*/  RET.REL.NODEC R2 `(_Z22globalBackSubstitutionPKdS0_S0_PdS0_dddddiiii) ;  /* 0xffffffe802687950 */ /* 0x000fea0003c3ffff */
.L_x_17:
[----:B------:R-:W-:-:S00]  /*1660*/  BRA `(.L_x_17) ;  /* 0xfffffffc00fc7947 */ /* 0x000fc0000383ffff */
[----:B------:R-:W-:-:S00]  /*1670*/  NOP ;  /* 0x0000000000007918 */ /* 0x000fc00000000000 */
        /* <DEDUP_REMOVED lines=8> */
.L_x_30:


//--------------------- .text._Z22globalForwardReductionPKdS0_S0_PdS0_S0_S0_S0_S0_iiii --------------------------
	.section	.text._Z22globalForwardReductionPKdS0_S0_PdS0_S0_S0_S0_S0_iiii,"ax",@progbits
	.align	128
        .global         _Z22globalForwardReductionPKdS0_S0_PdS0_S0_S0_S0_S0_iiii
        .type           _Z22globalForwardReductionPKdS0_S0_PdS0_S0_S0_S0_S0_iiii,@function
        .size           _Z22globalForwardReductionPKdS0_S0_PdS0_S0_S0_S0_S0_iiii,(.L_x_31 - _Z22globalForwardReductionPKdS0_S0_PdS0_S0_S0_S0_S0_iiii)
        .other          _Z22globalForwardReductionPKdS0_S0_PdS0_S0_S0_S0_S0_iiii,@"STO_CUDA_ENTRY STV_DEFAULT"
_Z22globalForwardReductionPKdS0_S0_PdS0_S0_S0_S0_S0_iiii:
.text._Z22globalForwardReductionPKdS0_S0_PdS0_S0_S0_S0_S0_iiii:
[----:B------:R-:W-:Y:S08]  /*0000*/  LDC R1, c[0x0][0x37c] ;  /* 0x0000df00ff017b82 */ /* 0x000ff00000000800 */
[----:B------:R-:W0:Y:S01]  /*0010*/  LDC R3, c[0x0][0x3d4] ;  /* 0x0000f500ff037b82 */ /* 0x000e220000000800 */
[----:B------:R-:W1:Y:S01]  /*0020*/  S2R R5, SR_TID.Y ;  /* 0x0000000000057919 */ /* 0x000e620000002200 */
[----:B------:R-:W2:Y:S01]  /*0030*/  LDCU.64 UR4, c[0x0][0x358] ;  /* 0x00006b00ff0477ac */ /* 0x000ea20008000a00 */
[----:B------:R-:W3:Y:S05]  /*0040*/  S2R R9, SR_TID.Z ;  /* 0x0000000000097919 */ /* 0x000eea0000002300 */
[----:B------:R-:W0:Y:S08]  /*0050*/  LDC.64 R6, c[0x0][0x3c8] ;  /* 0x0000f200ff067b82 */ /* 0x000e300000000a00 */
[----:B------:R-:W1:Y:S08]  /*0060*/  LDC R0, c[0x0][0x364] ;  /* 0x0000d900ff007b82 */ /* 0x000e700000000800 */
[----:B------:R-:W1:Y:S08]  /*0070*/  S2UR UR6, SR_CTAID.Y ;  /* 0x00000000000679c3 */ /* 0x000e700000002600 */
[----:B------:R-:W3:Y:S01]  /*0080*/  S2UR UR7, SR_CTAID.Z ;  /* 0x00000000000779c3 */ /* 0x000ee20000002700 */
[----:B0-----:R-:W-:-:S07]  /*0090*/  ISETP.NE.AND P0, PT, R3, R6, PT ;  /* 0x000000060300720c */ /* 0x001fce0003f05270 */
[----:B------:R-:W3:Y:S01]  /*00a0*/  LDC R2, c[0x0][0x368] ;  /* 0x0000da00ff027b82 */ /* 0x000ee20000000800 */
[----:B-1----:R-:W-:Y:S02]  /*00b0*/  IMAD R0, R0, UR6, R5 ;  /* 0x0000000600007c24 */ /* 0x002fe4000f8e0205 */
[----:B---3--:R-:W-:-:S04]  /*00c0*/  IMAD R2, R2, UR7, R9 ;  /* 0x0000000702027c24 */ /* 0x008fc8000f8e0209 */
[----:B------:R-:W-:Y:S01]  /*00d0*/  IMAD R7, R2, R7, R0 ;  /* 0x0000000702077224 */ /* 0x000fe200078e0200 */
[----:B--2---:R-:W-:Y:S06]  /*00e0*/  @P0 BRA `(.L_x_18) ;  /* 0x0000000400b80947 */ /* 0x004fec0003800000 */
[C---:B------:R-:W-:Y:S01]  /*00f0*/  ISETP.GE.AND P0, PT, R6.reuse, 0x2, PT ;  /* 0x000000020600780c */ /* 0x040fe20003f06270 */
[----:B------:R-:W-:Y:S01]  /*0100*/  HFMA2 R5, -RZ, RZ, 1.443359375, -0.2030029296875 ;  /* 0x3dc6b27fff057431 */ /* 0x000fe200000001ff */
[----:B------:R-:W-:Y:S01]  /*0110*/  LEA.HI R9, R6, R6, RZ, 0x1 ;  /* 0x0000000606097211 */ /* 0x000fe200078f08ff */
[----:B------:R-:W0:Y:S03]  /*0120*/  LDC.64 R12, c[0x0][0x380] ;  /* 0x0000e000ff0c7b82 */ /* 0x000e260000000a00 */
[----:B------:R-:W-:-:S04]  /*0130*/  SHF.R.S32.HI R9, RZ, 0x1, R9 ;  /* 0x00000001ff097819 */ /* 0x000fc80000011409 */
[----:B------:R-:W-:Y:S01]  /*0140*/  I2FP.F32.S32 R0, R9 ;  /* 0x0000000900007245 */ /* 0x000fe20000201400 */
[----:B------:R-:W1:Y:S04]  /*0150*/  LDC.64 R14, c[0x0][0x3b0] ;  /* 0x0000ec00ff0e7b82 */ /* 0x000e680000000a00 */
[----:B------:R-:W-:-:S04]  /*0160*/  @!P0 FMUL R0, R0, 8388608 ;  /* 0x4b00000000008820 */ /* 0x000fc80000400000 */
[----:B------:R-:W-:-:S05]  /*0170*/  VIADD R2, R0, 0xc0cafb0d ;  /* 0xc0cafb0d00027836 */ /* 0x000fca0000000000 */
[----:B------:R-:W-:-:S05]  /*0180*/  LOP3.LUT R3, R2, 0xff800000, RZ, 0xc0, !PT ;  /* 0xff80000002037812 */ /* 0x000fca00078ec0ff */
[----:B------:R-:W-:Y:S01]  /*0190*/  IMAD.IADD R2, R0, 0x1, -R3 ;  /* 0x0000000100027824 */ /* 0x000fe200078e0a03 */
[----:B------:R-:W-:-:S03]  /*01a0*/  I2FP.F32.S32 R3, R3 ;  /* 0x0000000300037245 */ /* 0x000fc60000201400 */
[----:B------:R-:W-:Y:S01]  /*01b0*/  FADD R4, R2, -1 ;  /* 0xbf80000002047421 */ /* 0x000fe20000000000 */
[----:B------:R-:W-:Y:S02]  /*01c0*/  FSEL R2, RZ, -23, P0 ;  /* 0xc1b80000ff027808 */ /* 0x000fe40000000000 */
[----:B------:R-:W-:Y:S01]  /*01d0*/  ISETP.GT.U32.AND P0, PT, R0, 0x7f7fffff, PT ;  /* 0x7f7fffff0000780c */ /* 0x000fe20003f04070 */
[C---:B------:R-:W-:Y:S02]  /*01e0*/  FFMA R5, R4.reuse, R5, -0.16845393180847167969 ;  /* 0xbe2c7f3004057423 */ /* 0x040fe40000000005 */
[----:B------:R-:W-:Y:S01]  /*01f0*/  FFMA R2, R3, 1.1920928955078125e-07, R2 ;  /* 0x3400000003027823 */ /* 0x000fe20000000002 */
[----:B------:R-:W-:Y:S02]  /*0200*/  IMAD.MOV.U32 R3, RZ, RZ, 0x7f800000 ;  /* 0x7f800000ff037424 */ /* 0x000fe400078e00ff */
[----:B------:R-:W-:-:S04]  /*0210*/  FFMA R5, R4, R5, 0.1716887056827545166 ;  /* 0x3e2fcf2a04057423 */ /* 0x000fc80000000005 */
[----:B------:R-:W-:-:S04]  /*0220*/  FFMA R5, R4, R5, -0.17900948226451873779 ;  /* 0xbe374e4304057423 */ /* 0x000fc80000000005 */
[----:B------:R-:W-:-:S04]  /*0230*/  FFMA R5, R4, R5, 0.20512372255325317383 ;  /* 0x3e520bf404057423 */ /* 0x000fc80000000005 */
[----:B------:R-:W-:-:S04]  /*0240*/  FFMA R5, R4, R5, -0.24046532809734344482 ;  /* 0xbe763c8b04057423 */ /* 0x000fc80000000005 */
[----:B------:R-:W-:-:S04]  /*0250*/  FFMA R5, R4, R5, 0.28857114911079406738 ;  /* 0x3e93bf9904057423 */ /* 0x000fc80000000005 */
[----:B------:R-:W-:-:S04]  /*0260*/  FFMA R5, R4, R5, -0.36067417263984680176 ;  /* 0xbeb8aa4904057423 */ /* 0x000fc80000000005 */
[----:B------:R-:W-:-:S04]  /*0270*/  FFMA R5, R4, R5, 0.48089820146560668945 ;  /* 0x3ef6384a04057423 */ /* 0x000fc80000000005 */
[----:B------:R-:W-:-:S04]  /*0280*/  FFMA R5, R4, R5, -0.72134751081466674805 ;  /* 0xbf38aa3b04057423 */ /* 0x000fc80000000005 */
[----:B------:R-:W-:-:S04]  /*0290*/  FMUL R5, R4, R5 ;  /* 0x0000000504057220 */ /* 0x000fc80000400000 */
[----:B------:R-:W-:-:S04]  /*02a0*/  FMUL R5, R4, R5 ;  /* 0x0000000504057220 */ /* 0x000fc80000400000 */
[----:B------:R-:W-:-:S04]  /*02b0*/  FFMA R5, R4, 1.4426950216293334961, R5 ;  /* 0x3fb8aa3b04057823 */ /* 0x000fc80000000005 */
[----:B------:R-:W-:Y:S01]  /*02c0*/  FADD R2, R2, R5 ;  /* 0x0000000502027221 */ /* 0x000fe20000000000 */
[C---:B------:R-:W-:Y:S01]  /*02d0*/  @P0 FFMA R2, R0.reuse, R3, +INF ;  /* 0x7f80000000020423 */ /* 0x040fe20000000003 */
[----:B------:R-:W-:Y:S01]  /*02e0*/  FSETP.NEU.AND P0, PT, R0, RZ, PT ;  /* 0x000000ff0000720b */ /* 0x000fe20003f0d000 */
[----:B------:R-:W2:Y:S03]  /*02f0*/  LDC.64 R4, c[0x0][0x390] ;  /* 0x0000e400ff047b82 */ /* 0x000ea60000000a00 */
[----:B------:R-:W-:-:S04]  /*0300*/  FSEL R0, R2, -INF , P0 ;  /* 0xff80000002007808 */ /* 0x000fc80000000000 */
[----:B------:R-:W0:Y:S01]  /*0310*/  F2I.TRUNC.NTZ R17, R0 ;  /* 0x0000000000117305 */ /* 0x000e22000020f100 */
[----:B------:R-:W-:Y:S01]  /*0320*/  FADD R8, R0, -1 ;  /* 0xbf80000000087421 */ /* 0x000fe20000000000 */
[----:B------:R-:W3:Y:S06]  /*0330*/  LDC.64 R2, c[0x0][0x388] ;  /* 0x0000e200ff027b82 */ /* 0x000eec0000000a00 */
[----:B------:R-:W2:Y:S01]  /*0340*/  F2I.TRUNC.NTZ R11, R8 ;  /* 0x00000008000b7305 */ /* 0x000ea2000020f100 */
[----:B0-----:R-:W-:-:S06]  /*0350*/  IMAD.WIDE R12, R17, 0x8, R12 ;  /* 0x00000008110c7825 */ /* 0x001fcc00078e020c */
[----:B------:R-:W4:Y:S01]  /*0360*/  LDG.E.64 R12, desc[UR4][R12.64] ;  /* 0x000000040c0c7981 */ /* 0x000f22000c1e1b00 */
[----:B--2---:R-:W-:-:S04]  /*0370*/  IMAD.WIDE R4, R11, 0x8, R4 ;  /* 0x000000080b047825 */ /* 0x004fc800078e0204 */
[----:B---3--:R-:W-:Y:S02]  /*0380*/  IMAD.WIDE R2, R17, 0x8, R2 ;  /* 0x0000000811027825 */ /* 0x008fe400078e0202 */
[----:B------:R-:W4:Y:S02]  /*0390*/  LDG.E.64 R4, desc[UR4][R4.64] ;  /* 0x0000000404047981 */ /* 0x000f24000c1e1b00 */
[----:B-1----:R-:W-:Y:S02]  /*03a0*/  IMAD.WIDE R14, R11, 0x8, R14 ;  /* 0x000000080b0e7825 */ /* 0x002fe400078e020e */
[----:B------:R-:W2:Y:S01]  /*03b0*/  LDG.E.64 R2, desc[UR4][R2.64] ;  /* 0x0000000402027981 */ /* 0x000ea2000c1e1b00 */
[----:B------:R-:W0:Y:S03]  /*03c0*/  LDC.64 R10, c[0x0][0x398] ;  /* 0x0000e600ff0a7b82 */ /* 0x000e260000000a00 */
[----:B------:R-:W2:Y:S01]  /*03d0*/  LDG.E.64 R14, desc[UR4][R14.64] ;  /* 0x000000040e0e7981 */ /* 0x000ea2000c1e1b00 */
[----:B------:R-:W-:-:S04]  /*03e0*/  IMAD R6, R7, R6, R9 ;  /* 0x0000000607067224 */ /* 0x000fc800078e0209 */
[----:B------:R-:W-:-:S04]  /*03f0*/  VIADD R7, R6, 0xffffffff ;  /* 0xffffffff06077836 */ /* 0x000fc80000000000 */
[----:B0-----:R-:W-:-:S05]  /*0400*/  IMAD.WIDE R10, R7, 0x8, R10 ;  /* 0x00000008070a7825 */ /* 0x001fca00078e020a */
[----:B------:R-:W3:Y:S01]  /*0410*/  LDG.E.64 R18, desc[UR4][R10.64] ;  /* 0x000000040a127981 */ /* 0x000ee2000c1e1b00 */
[----:B------:R-:W-:-:S05]  /*0420*/  IMAD.WIDE R8, R9, 0x8, R10 ;  /* 0x0000000809087825 */ /* 0x000fca00078e020a */
[----:B------:R-:W5:Y:S01]  /*0430*/  LDG.E.64 R16, desc[UR4][R8.64] ;  /* 0x0000000408107981 */ /* 0x000f62000c1e1b00 */
[----:B------:R-:W-:Y:S01]  /*0440*/  MOV R20, 0x1 ;  /* 0x0000000100147802 */ /* 0x000fe20000000f00 */
[----:B------:R-:W-:Y:S01]  /*0450*/  BSSY.RECONVERGENT B0, `(.L_x_19) ;  /* 0x000001a000007945 */ /* 0x000fe20003800200 */
[----:B----4-:R-:W-:-:S08]  /*0460*/  DMUL R6, R4, R12 ;  /* 0x0000000c04067228 */ /* 0x010fd00000000000 */
[----:B--2---:R-:W-:-:S06]  /*0470*/  DFMA R6, R2, R14, -R6 ;  /* 0x0000000e0206722b */ /* 0x004fcc0000000806 */
[----:B------:R-:W0:Y:S02]  /*0480*/  MUFU.RCP64H R21, R7 ;  /* 0x0000000700157308 */ /* 0x000e240000001800 */
[----:B0-----:R-:W-:-:S08]  /*0490*/  DFMA R22, -R6, R20, 1 ;  /* 0x3ff000000616742b */ /* 0x001fd00000000114 */
[----:B------:R-:W-:-:S08]  /*04a0*/  DFMA R22, R22, R22, R22 ;  /* 0x000000161616722b */ /* 0x000fd00000000016 */
[----:B------:R-:W-:Y:S02]  /*04b0*/  DFMA R22, R20, R22, R20 ;  /* 0x000000161416722b */ /* 0x000fe40000000014 */
[----:B-----5:R-:W-:-:S06]  /*04c0*/  DMUL R4, R4, R16 ;  /* 0x0000001004047228 */ /* 0x020fcc0000000000 */
[----:B------:R-:W-:Y:S02]  /*04d0*/  DFMA R20, -R6, R22, 1 ;  /* 0x3ff000000614742b */ /* 0x000fe40000000116 */
[----:B---3--:R-:W-:-:S06]  /*04e0*/  DFMA R4, R18, R2, -R4 ;  /* 0x000000021204722b */ /* 0x008fcc0000000804 */
        /* <DEDUP_REMOVED lines=9> */
[----:B------:R-:W-:Y:S01]  /*0580*/  MOV R22, R6 ;  /* 0x0000000600167202 */ /* 0x000fe20000000f00 */
[----:B------:R-:W-:Y:S01]  /*0590*/  IMAD.MOV.U32 R25, RZ, RZ, R5 ;  /* 0x000000ffff197224 */ /* 0x000fe200078e0005 */
[----:B------:R-:W-:Y:S01]  /*05a0*/  MOV R0, 0x5d0 ;  /* 0x000005d000007802 */ /* 0x000fe20000000f00 */
[----:B------:R-:W-:-:S07]  /*05b0*/  IMAD.MOV.U32 R23, RZ, RZ, R7 ;  /* 0x000000ffff177224 */ /* 0x000fce00078e0007 */
[----:B------:R-:W-:Y:S05]  /*05c0*/  CALL.REL.NOINC `($__internal_1_$__cuda_sm20_div_rn_f64_full) ;  /* 0x0000000800007944 */ /* 0x000fea0003c00000 */
[----:B------:R-:W-:Y:S01]  /*05d0*/  IMAD.MOV.U32 R2, RZ, RZ, R26 ;  /* 0x000000ffff027224 */ /* 0x000fe200078e001a */
[----:B------:R-:W-:-:S07]  /*05e0*/  MOV R3, R27 ;  /* 0x0000001b00037202 */ /* 0x000fce0000000f00 */
.L_x_20:
[----:B------:R-:W-:Y:S05]  /*05f0*/  BSYNC.RECONVERGENT B0 ;  /* 0x0000000000007941 */ /* 0x000fea0003800200 */
.L_x_19:
[----:B------:R-:W0:Y:S01]  /*0600*/  MUFU.RCP64H R5, R7 ;  /* 0x0000000700057308 */ /* 0x000e220000001800 */
[----:B------:R-:W-:Y:S01]  /*0610*/  IMAD.MOV.U32 R4, RZ, RZ, 0x1 ;  /* 0x00000001ff047424 */ /* 0x000fe200078e00ff */
[----:B------:R-:W-:Y:S01]  /*0620*/  DMUL R12, R18, R12 ;  /* 0x0000000c120c7228 */ /* 0x000fe20000000000 */
[----:B------:R-:W-:Y:S07]  /*0630*/  BSSY.RECONVERGENT B0, `(.L_x_21) ;  /* 0x0000016000007945 */ /* 0x000fee0003800200 */
[----:B------:R-:W-:-:S02]  /*0640*/  DFMA R12, R16, R14, -R12 ;  /* 0x0000000e100c722b */ /* 0x000fc4000000080c */
[----:B0-----:R-:W-:-:S08]  /*0650*/  DFMA R20, -R6, R4, 1 ;  /* 0x3ff000000614742b */ /* 0x001fd00000000104 */
[----:B------:R-:W-:Y:S01]  /*0660*/  FSETP.GEU.AND P1, PT, |R13|, 6.5827683646048100446e-37, PT ;  /* 0x036000000d00780b */ /* 0x000fe20003f2e200 */
[----:B------:R-:W-:-:S08]  /*0670*/  DFMA R20, R20, R20, R20 ;  /* 0x000000141414722b */ /* 0x000fd00000000014 */
[----:B------:R-:W-:-:S08]  /*0680*/  DFMA R20, R4, R20, R4 ;  /* 0x000000140414722b */ /* 0x000fd00000000004 */
[----:B------:R-:W-:-:S08]  /*0690*/  DFMA R4, -R6, R20, 1 ;  /* 0x3ff000000604742b */ /* 0x000fd00000000114 */
[----:B------:R-:W-:-:S08]  /*06a0*/  DFMA R20, R20, R4, R20 ;  /* 0x000000041414722b */ /* 0x000fd00000000014 */
[----:B------:R-:W-:-:S08]  /*06b0*/  DMUL R4, R20, R12 ;  /* 0x0000000c14047228 */ /* 0x000fd00000000000 */
[----:B------:R-:W-:-:S08]  /*06c0*/  DFMA R14, -R6, R4, R12 ;  /* 0x00000004060e722b */ /* 0x000fd0000000010c */
[----:B------:R-:W-:-:S10]  /*06d0*/  DFMA R4, R20, R14, R4 ;  /* 0x0000000e1404722b */ /* 0x000fd40000000004 */
[----:B------:R-:W-:-:S05]  /*06e0*/  FFMA R0, RZ, R7, R5 ;  /* 0x00000007ff007223 */ /* 0x000fca0000000005 */
[----:B------:R-:W-:-:S13]  /*06f0*/  FSETP.GT.AND P0, PT, |R0|, 1.469367938527859385e-39, PT ;  /* 0x001000000000780b */ /* 0x000fda0003f04200 */
[----:B------:R-:W-:Y:S05]  /*0700*/  @P0 BRA P1, `(.L_x_22) ;  /* 0x0000000000200947 */ /* 0x000fea0000800000 */
[----:B------:R-:W-:Y:S01]  /*0710*/  IMAD.MOV.U32 R24, RZ, RZ, R12 ;  /* 0x000000ffff187224 */ /* 0x000fe200078e000c */
[----:B------:R-:W-:Y:S01]  /*0720*/  MOV R25, R13 ;  /* 0x0000000d00197202 */ /* 0x000fe20000000f00 */
[----:B------:R-:W-:Y:S01]  /*0730*/  IMAD.MOV.U32 R22, RZ, RZ, R6 ;  /* 0x000000ffff167224 */ /* 0x000fe200078e0006 */
[----:B------:R-:W-:Y:S02]  /*0740*/  MOV R23, R7 ;  /* 0x0000000700177202 */ /* 0x000fe40000000f00 */
[----:B------:R-:W-:-:S07]  /*0750*/  MOV R0, 0x770 ;  /* 0x0000077000007802 */ /* 0x000fce0000000f00 */
[----:B------:R-:W-:Y:S05]  /*0760*/  CALL.REL.NOINC `($__internal_1_$__cuda_sm20_div_rn_f64_full) ;  /* 0x0000000400987944 */ /* 0x000fea0003c00000 */
[----:B------:R-:W-:Y:S01]  /*0770*/  IMAD.MOV.U32 R4, RZ, RZ, R26 ;  /* 0x000000ffff047224 */ /* 0x000fe200078e001a */
[----:B------:R-:W-:-:S07]  /*0780*/  MOV R5, R27 ;  /* 0x0000001b00057202 */ /* 0x000fce0000000f00 */
.L_x_22:
[----:B------:R-:W-:Y:S05]  /*0790*/  BSYNC.RECONVERGENT B0 ;  /* 0x0000000000007941 */ /* 0x000fea0003800200 */
.L_x_21:
[----:B------:R-:W-:Y:S04]  /*07a0*/  STG.E.64 desc[UR4][R10.64], R2 ;  /* 0x000000020a007986 */ /* 0x000fe8000c101b04 */
[----:B------:R-:W-:Y:S01]  /*07b0*/  STG.E.64 desc[UR4][R8.64], R4 ;  /* 0x0000000408007986 */ /* 0x000fe2000c101b04 */
[----:B------:R-:W-:Y:S05]  /*07c0*/  EXIT ;  /* 0x000000000000794d */ /* 0x000fea0003800000 */
.L_x_18:
[----:B------:R-:W-:Y:S01]  /*07d0*/  ISETP.GE.AND P0, PT, R3, 0x1, PT ;  /* 0x000000010300780c */ /* 0x000fe20003f06270 */
[----:B------:R-:W-:Y:S01]  /*07e0*/  IMAD.MOV.U32 R9, RZ, RZ, 0x3dc6b27f ;  /* 0x3dc6b27fff097424 */ /* 0x000fe200078e00ff */
[----:B------:R-:W-:Y:S01]  /*07f0*/  I2FP.F32.S32 R2, R3 ;  /* 0x0000000300027245 */ /* 0x000fe20000201400 */
[----:B------:R-:W0:Y:S01]  /*0800*/  S2R R11, SR_CTAID.X ;  /* 0x00000000000b7919 */ /* 0x000e220000002500 */
[----:B------:R-:W0:Y:S01]  /*0810*/  LDCU UR6, c[0x0][0x360] ;  /* 0x00006c00ff0677ac */ /* 0x000e220008000800 */
[----:B------:R-:W-:-:S08]  /*0820*/  FSEL R4, RZ, -23, P0 ;  /* 0xc1b80000ff047808 */ /* 0x000fd00000000000 */
[----:B------:R-:W-:-:S04]  /*0830*/  @!P0 FMUL R2, R2, 8388608 ;  /* 0x4b00000002028820 */ /* 0x000fc80000400000 */
[C---:B------:R-:W-:Y:S01]  /*0840*/  VIADD R0, R2.reuse, 0xc0cafb0d ;  /* 0xc0cafb0d02007836 */ /* 0x040fe20000000000 */
[----:B------:R-:W-:-:S04]  /*0850*/  ISETP.GT.U32.AND P0, PT, R2, 0x7f7fffff, PT ;  /* 0x7f7fffff0200780c */ /* 0x000fc80003f04070 */
[----:B------:R-:W-:-:S04]  /*0860*/  LOP3.LUT R5, R0, 0xff800000, RZ, 0xc0, !PT ;  /* 0xff80000000057812 */ /* 0x000fc800078ec0ff */
[-C--:B------:R-:W-:Y:S02]  /*0870*/  IADD3 R0, PT, PT, R2, -R5.reuse, RZ ;  /* 0x8000000502007210 */ /* 0x080fe40007ffe0ff */
[----:B------:R-:W-:-:S03]  /*0880*/  I2FP.F32.S32 R5, R5 ;  /* 0x0000000500057245 */ /* 0x000fc60000201400 */
[----:B------:R-:W-:Y:S02]  /*0890*/  FADD R8, R0, -1 ;  /* 0xbf80000000087421 */ /* 0x000fe40000000000 */
[----:B------:R-:W0:Y:S01]  /*08a0*/  S2R R0, SR_TID.X ;  /* 0x0000000000007919 */ /* 0x000e220000002100 */
[----:B------:R-:W-:Y:S01]  /*08b0*/  FFMA R4, R5, 1.1920928955078125e-07, R4 ;  /* 0x3400000005047823 */ /* 0x000fe20000000004 */
[----:B------:R-:W-:Y:S01]  /*08c0*/  FFMA R9, R8, R9, -0.16845393180847167969 ;  /* 0xbe2c7f3008097423 */ /* 0x000fe20000000009 */
[----:B------:R-:W-:-:S03]  /*08d0*/  MOV R5, 0x7f800000 ;  /* 0x7f80000000057802 */ /* 0x000fc60000000f00 */
[----:B------:R-:W-:-:S04]  /*08e0*/  FFMA R9, R8, R9, 0.1716887056827545166 ;  /* 0x3e2fcf2a08097423 */ /* 0x000fc80000000009 */
[----:B------:R-:W-:-:S04]  /*08f0*/  FFMA R9, R8, R9, -0.17900948226451873779 ;  /* 0xbe374e4308097423 */ /* 0x000fc80000000009 */
[----:B------:R-:W-:-:S04]  /*0900*/  FFMA R9, R8, R9, 0.20512372255325317383 ;  /* 0x3e520bf408097423 */ /* 0x000fc80000000009 */
[----:B------:R-:W-:-:S04]  /*0910*/  FFMA R9, R8, R9, -0.24046532809734344482 ;  /* 0xbe763c8b08097423 */ /* 0x000fc80000000009 */
[----:B------:R-:W-:-:S04]  /*0920*/  FFMA R9, R8, R9, 0.28857114911079406738 ;  /* 0x3e93bf9908097423 */ /* 0x000fc80000000009 */
[----:B------:R-:W-:-:S04]  /*0930*/  FFMA R9, R8, R9, -0.36067417263984680176 ;  /* 0xbeb8aa4908097423 */ /* 0x000fc80000000009 */
[----:B------:R-:W-:Y:S01]  /*0940*/  FFMA R9, R8, R9, 0.48089820146560668945 ;  /* 0x3ef6384a08097423 */ /* 0x000fe20000000009 */
[----:B0-----:R-:W-:-:S03]  /*0950*/  IMAD R0, R11, UR6, R0 ;  /* 0x000000060b007c24 */ /* 0x001fc6000f8e0200 */
[----:B------:R-:W-:Y:S02]  /*0960*/  FFMA R9, R8, R9, -0.72134751081466674805 ;  /* 0xbf38aa3b08097423 */ /* 0x000fe40000000009 */
[----:B------:R-:W-:Y:S02]  /*0970*/  ISETP.NE.AND P1, PT, R0, RZ, PT ;  /* 0x000000ff0000720c */ /* 0x000fe40003f25270 */
[----:B------:R-:W-:Y:S01]  /*0980*/  FMUL R9, R8, R9 ;  /* 0x0000000908097220 */ /* 0x000fe20000400000 */
[----:B------:R-:W-:-:S03]  /*0990*/  IMAD R0, R0, R3, R3 ;  /* 0x0000000300007224 */ /* 0x000fc600078e0203 */
[----:B------:R-:W-:-:S04]  /*09a0*/  FMUL R9, R8, R9 ;  /* 0x0000000908097220 */ /* 0x000fc80000400000 */
[----:B------:R-:W-:-:S04]  /*09b0*/  FFMA R9, R8, 1.4426950216293334961, R9 ;  /* 0x3fb8aa3b08097823 */ /* 0x000fc80000000009 */
[----:B------:R-:W-:Y:S01]  /*09c0*/  FADD R10, R4, R9 ;  /* 0x00000009040a7221 */ /* 0x000fe20000000000 */
[C---:B------:R-:W-:Y:S01]  /*09d0*/  @P0 FFMA R10, R2.reuse, R5, +INF ;  /* 0x7f800000020a0423 */ /* 0x040fe20000000005 */
[----:B------:R-:W0:Y:S01]  /*09e0*/  @!P1 LDC.64 R8, c[0x0][0x398] ;  /* 0x0000e600ff089b82 */ /* 0x000e220000000a00 */
[----:B------:R-:W-:Y:S01]  /*09f0*/  FSETP.NEU.AND P0, PT, R2, RZ, PT ;  /* 0x000000ff0200720b */ /* 0x000fe20003f0d000 */
[----:B------:R-:W-:Y:S02]  /*0a00*/  IMAD R2, R7, R6, R0 ;  /* 0x0000000607027224 */ /* 0x000fe400078e0200 */
[----:B------:R-:W-:Y:S01]  /*0a10*/  FADD R10, R10, -1 ;  /* 0xbf8000000a0a7421 */ /* 0x000fe20000000000 */
[----:B------:R-:W-:Y:S01]  /*0a20*/  @!P1 LEA.HI R7, R3, R3, RZ, 0x1 ;  /* 0x0000000303079211 */ /* 0x000fe200078f08ff */
[----:B------:R-:W-:Y:S02]  /*0a30*/  VIADD R2, R2, 0xffffffff ;  /* 0xffffffff02027836 */ /* 0x000fe40000000000 */
[----:B------:R-:W1:Y:S01]  /*0a40*/  @!P1 LDC.64 R4, c[0x0][0x3b8] ;  /* 0x0000ee00ff049b82 */ /* 0x000e620000000a00 */
[----:B------:R-:W-:-:S02]  /*0a50*/  FSEL R16, R10, -INF , P0 ;  /* 0xff8000000a107808 */ /* 0x000fc40000000000 */
[----:B------:R-:W-:Y:S02]  /*0a60*/  @!P1 SHF.R.S32.HI R7, RZ, 0x1, R7 ;  /* 0x00000001ff079819 */ /* 0x000fe40000011407 */
[----:B------:R-:W1:Y:S02]  /*0a70*/  F2I.TRUNC.NTZ R0, R16 ;  /* 0x0000001000007305 */ /* 0x000e64000020f100 */
[----:B------:R-:W-:Y:S01]  /*0a80*/  @!P1 IADD3 R13, PT, PT, -R7, RZ, RZ ;  /* 0x000000ff070d9210 */ /* 0x000fe20007ffe1ff */
[----:B------:R-:W2:Y:S01]  /*0a90*/  @!P1 LDC.64 R10, c[0x0][0x3a8] ;  /* 0x0000ea00ff0a9b82 */ /* 0x000ea20000000a00 */
[----:B0-----:R-:W-:-:S04]  /*0aa0*/  @!P1 IMAD.WIDE R8, R2, 0x8, R8 ;  /* 0x0000000802089825 */ /* 0x001fc800078e0208 */
[----:B------:R-:W-:-:S04]  /*0ab0*/  @!P1 IMAD.WIDE R12, R13, 0x8, R8 ;  /* 0x000000080d0c9825 */ /* 0x000fc800078e0208 */
[C---:B-1----:R-:W-:Y:S02]  /*0ac0*/  @!P1 IMAD.WIDE R14, R0.reuse, 0x8, R4 ;  /* 0x00000008000e9825 */ /* 0x042fe400078e0204 */
[----:B------:R-:W3:Y:S02]  /*0ad0*/  @!P1 LDG.E.64 R4, desc[UR4][R8.64] ;  /* 0x0000000408049981 */ /* 0x000ee4000c1e1b00 */
[----:B------:R-:W-:Y:S02]  /*0ae0*/  @!P1 IMAD.WIDE R16, R7, 0x8, R8 ;  /* 0x0000000807109825 */ /* 0x000fe400078e0208 */
[----:B------:R-:W3:Y:S02]  /*0af0*/  @!P1 LDG.E.64 R12, desc[UR4][R12.64] ;  /* 0x000000040c0c9981 */ /* 0x000ee4000c1e1b00 */
[----:B--2---:R-:W-:Y:S02]  /*0b00*/  @!P1 IMAD.WIDE R10, R0, 0x8, R10 ;  /* 0x00000008000a9825 */ /* 0x004fe400078e020a */
[----:B------:R-:W3:Y:S04]  /*0b10*/  @!P1 LDG.E.64 R14, desc[UR4][R14.64] ;  /* 0x000000040e0e9981 */ /* 0x000ee8000c1e1b00 */
[----:B------:R-:W2:Y:S04]  /*0b20*/  @!P1 LDG.E.64 R16, desc[UR4][R16.64] ;  /* 0x0000000410109981 */ /* 0x000ea8000c1e1b00 */
[----:B------:R-:W2:Y:S01]  /*0b30*/  @!P1 LDG.E.64 R10, desc[UR4][R10.64] ;  /* 0x000000040a0a9981 */ /* 0x000ea2000c1e1b00 */
[----:B---3--:R-:W-:-:S08]  /*0b40*/  @!P1 DFMA R4, -R12, R14, R4 ;  /* 0x0000000e0c04922b */ /* 0x008fd00000000104 */
[----:B--2---:R-:W-:-:S07]  /*0b50*/  @!P1 DFMA R4, -R16, R10, R4 ;  /* 0x0000000a1004922b */ /* 0x004fce0000000104 */
[----:B------:R0:W-:Y:S01]  /*0b60*/  @!P1 STG.E.64 desc[UR4][R8.64], R4 ;  /* 0x0000000408009986 */ /* 0x0001e2000c101b04 */
[----:B------:R-:W-:Y:S05]  /*0b70*/  @!P1 EXIT ;  /* 0x000000000000994d */ /* 0x000fea0003800000 */
[----:B0-----:R-:W-:-:S05]  /*0b80*/  VIADD R5, R6, 0xffffffff ;  /* 0xffffffff06057836 */ /* 0x001fca0000000000 */
[----:B------:R-:W-:-:S13]  /*0b90*/  ISETP.NE.AND P0, PT, R2, R5, PT ;  /* 0x000000050200720c */ /* 0x000fda0003f05270 */
[----:B------:R-:W-:Y:S05]  /*0ba0*/  @P0 BRA `(.L_x_23) ;  /* 0x0000000000380947 */ /* 0x000fea0003800000 */
[----:B------:R-:W0:Y:S01]  /*0bb0*/  LDC.64 R6, c[0x0][0x398] ;  /* 0x0000e600ff067b82 */ /* 0x000e220000000a00 */
[----:B------:R-:W-:-:S04]  /*0bc0*/  LEA.HI R3, R3, R3, RZ, 0x1 ;  /* 0x0000000303037211 */ /* 0x000fc800078f08ff */
[----:B------:R-:W-:-:S03]  /*0bd0*/  SHF.R.S32.HI R3, RZ, 0x1, R3 ;  /* 0x00000001ff037819 */ /* 0x000fc60000011403 */
[----:B------:R-:W1:Y:S01]  /*0be0*/  LDC.64 R4, c[0x0][0x3c0] ;  /* 0x0000f000ff047b82 */ /* 0x000e620000000a00 */
[----:B------:R-:W-:Y:S01]  /*0bf0*/  IADD3 R3, PT, PT, -R3, RZ, RZ ;  /* 0x000000ff03037210 */ /* 0x000fe20007ffe1ff */
[----:B0-----:R-:W-:-:S05]  /*0c00*/  IMAD.WIDE R8, R2, 0x8, R6 ;  /* 0x0000000802087825 */ /* 0x001fca00078e0206 */
[----:B------:R-:W2:Y:S01]  /*0c10*/  LDG.E.64 R6, desc[UR4][R8.64] ;  /* 0x0000000408067981 */ /* 0x000ea2000c1e1b00 */
[----:B------:R-:W-:-:S04]  /*0c20*/  IMAD.WIDE R10, R3, 0x8, R8 ;  /* 0x00000008030a7825 */ /* 0x000fc800078e0208 */
[----:B-1----:R-:W-:Y:S01]  /*0c30*/  IMAD.WIDE R4, R0, 0x8, R4 ;  /* 0x0000000800047825 */ /* 0x002fe200078e0204 */
[----:B------:R-:W2:Y:S05]  /*0c40*/  LDG.E.64 R2, desc[UR4][R10.64] ;  /* 0x000000040a027981 */ /* 0x000eaa000c1e1b00 */
[----:B------:R-:W2:Y:S02]  /*0c50*/  LDG.E.64 R4, desc[UR4][R4.64] ;  /* 0x0000000404047981 */ /* 0x000ea4000c1e1b00 */
[----:B--2---:R-:W-:-:S07]  /*0c60*/  DFMA R2, -R2, R4, R6 ;  /* 0x000000040202722b */ /* 0x004fce0000000106 */
[----:B------:R-:W-:Y:S01]  /*0c70*/  STG.E.64 desc[UR4][R8.64], R2 ;  /* 0x0000000208007986 */ /* 0x000fe2000c101b04 */
[----:B------:R-:W-:Y:S05]  /*0c80*/  EXIT ;  /* 0x000000000000794d */ /* 0x000fea0003800000 */
.L_x_23:
[----:B------:R-:W0:Y:S01]  /*0c90*/  LDC.64 R6, c[0x0][0x398] ;  /* 0x0000e600ff067b82 */ /* 0x000e220000000a00 */
[----:B------:R-:W-:-:S04]  /*0ca0*/  LEA.HI R3, R3, R3, RZ, 0x1 ;  /* 0x0000000303037211 */ /* 0x000fc800078f08ff */
[----:B------:R-:W-:-:S03]  /*0cb0*/  SHF.R.S32.HI R17, RZ, 0x1, R3 ;  /* 0x00000001ff117819 */ /* 0x000fc60000011403 */
[----:B------:R-:W1:Y:S02]  /*0cc0*/  LDC.64 R4, c[0x0][0x3a0] ;  /* 0x0000e800ff047b82 */ /* 0x000e640000000a00 */
[----:B------:R-:W-:-:S06]  /*0cd0*/  IMAD.MOV R15, RZ, RZ, -R17 ;  /* 0x000000ffff0f7224 */ /* 0x000fcc00078e0a11 */
[----:B------:R-:W2:Y:S01]  /*0ce0*/  LDC.64 R8, c[0x0][0x3a8] ;  /* 0x0000ea00ff087b82 */ /* 0x000ea20000000a00 */
[----:B0-----:R-:W-:-:S05]  /*0cf0*/  IMAD.WIDE R12, R2, 0x8, R6 ;  /* 0x00000008020c7825 */ /* 0x001fca00078e0206 */
[----:B------:R-:W3:Y:S01]  /*0d00*/  LDG.E.64 R10, desc[UR4][R12.64] ;  /* 0x000000040c0a7981 */ /* 0x000ee2000c1e1b00 */
[----:B------:R-:W-:-:S04]  /*0d10*/  IMAD.WIDE R14, R15, 0x8, R12 ;  /* 0x000000080f0e7825 */ /* 0x000fc800078e020c */
[C---:B-1----:R-:W-:Y:S01]  /*0d20*/  IMAD.WIDE R4, R0.reuse, 0x8, R4 ;  /* 0x0000000800047825 */ /* 0x042fe200078e0204 */
[----:B------:R-:W3:Y:S03]  /*0d30*/  LDG.E.64 R2, desc[UR4][R14.64] ;  /* 0x000000040e027981 */ /* 0x000ee6000c1e1b00 */
[----:B------:R-:W-:Y:S02]  /*0d40*/  IMAD.WIDE R6, R17, 0x8, R12 ;  /* 0x0000000811067825 */ /* 0x000fe400078e020c */
[----:B------:R-:W3:Y:S02]  /*0d50*/  LDG.E.64 R4, desc[UR4][R4.64] ;  /* 0x0000000404047981 */ /* 0x000ee4000c1e1b00 */
[----:B--2---:R-:W-:Y:S02]  /*0d60*/  IMAD.WIDE R8, R0, 0x8, R8 ;  /* 0x0000000800087825 */ /* 0x004fe400078e0208 */
[----:B------:R-:W2:Y:S04]  /*0d70*/  LDG.E.64 R6, desc[UR4][R6.64] ;  /* 0x0000000406067981 */ /* 0x000ea8000c1e1b00 */
[----:B------:R-:W2:Y:S01]  /*0d80*/  LDG.E.64 R8, desc[UR4][R8.64] ;  /* 0x0000000408087981 */ /* 0x000ea2000c1e1b00 */
[----:B---3--:R-:W-:-:S08]  /*0d90*/  DFMA R2, -R2, R4, R10 ;  /* 0x000000040202722b */ /* 0x008fd0000000010a */
[----:B--2---:R-:W-:-:S07]  /*0da0*/  DFMA R2, -R6, R8, R2 ;  /* 0x000000080602722b */ /* 0x004fce0000000102 */
[----:B------:R-:W-:Y:S01]  /*0db0*/  STG.E.64 desc[UR4][R12.64], R2 ;  /* 0x000000020c007986 */ /* 0x000fe2000c101b04 */
[----:B------:R-:W-:Y:S05]  /*0dc0*/  EXIT ;  /* 0x000000000000794d */ /* 0x000fea0003800000 */
        .weak           $__internal_1_$__cuda_sm20_div_rn_f64_full
        .type           $__internal_1_$__cuda_sm20_div_rn_f64_full,@function
        .size           $__internal_1_$__cuda_sm20_div_rn_f64_full,(.L_x_31 - $__internal_1_$__cuda_sm20_div_rn_f64_full)
$__internal_1_$__cuda_sm20_div_rn_f64_full:
[C---:B------:R-:W-:Y:S01]  /*0dd0*/  FSETP.GEU.AND P0, PT, |R23|.reuse, 1.469367938527859385e-39, PT ;  /* 0x001000001700780b */ /* 0x040fe20003f0e200 */
[----:B------:R-:W-:Y:S01]  /*0de0*/  IMAD.MOV.U32 R26, RZ, RZ, 0x1 ;  /* 0x00000001ff1a7424 */ /* 0x000fe200078e00ff */
[----:B------:R-:W-:Y:S01]  /*0df0*/  LOP3.LUT R20, R23, 0x800fffff, RZ, 0xc0, !PT ;  /* 0x800fffff17147812 */ /* 0x000fe200078ec0ff */
[----:B------:R-:W-:Y:S01]  /*0e00*/  BSSY.RECONVERGENT B1, `(.L_x_24) ;  /* 0x0000054000017945 */ /* 0x000fe20003800200 */
[C---:B------:R-:W-:Y:S02]  /*0e10*/  FSETP.GEU.AND P2, PT, |R25|.reuse, 1.469367938527859385e-39, PT ;  /* 0x001000001900780b */ /* 0x040fe40003f4e200 */
[----:B------:R-:W-:Y:S02]  /*0e20*/  LOP3.LUT R21, R20, 0x3ff00000, RZ, 0xfc, !PT ;  /* 0x3ff0000014157812 */ /* 0x000fe400078efcff */
[----:B------:R-:W-:Y:S02]  /*0e30*/  MOV R20, R22 ;  /* 0x0000001600147202 */ /* 0x000fe40000000f00 */
[----:B------:R-:W-:-:S02]  /*0e40*/  LOP3.LUT R32, R25, 0x7ff00000, RZ, 0xc0, !PT ;  /* 0x7ff0000019207812 */ /* 0x000fc400078ec0ff */
[C---:B------:R-:W-:Y:S01]  /*0e50*/  LOP3.LUT R35, R23.reuse, 0x7ff00000, RZ, 0xc0, !PT ;  /* 0x7ff0000017237812 */ /* 0x040fe200078ec0ff */
[----:B------:R-:W-:Y:S01]  /*0e60*/  @!P0 DMUL R20, R22, 8.98846567431157953865e+307 ;  /* 0x7fe0000016148828 */ /* 0x000fe20000000000 */
[----:B------:R-:W-:Y:S01]  /*0e70*/  MOV R33, 0x1ca00000 ;  /* 0x1ca0000000217802 */ /* 0x000fe20000000f00 */
[----:B------:R-:W-:Y:S01]  /*0e80*/  IMAD.MOV.U32 R34, RZ, RZ, R32 ;  /* 0x000000ffff227224 */ /* 0x000fe200078e0020 */
[C---:B------:R-:W-:Y:S02]  /*0e90*/  ISETP.GE.U32.AND P1, PT, R32.reuse, R35, PT ;  /* 0x000000232000720c */ /* 0x040fe40003f26070 */
[----:B------:R-:W-:Y:S01]  /*0ea0*/  @!P2 LOP3.LUT R29, R23, 0x7ff00000, RZ, 0xc0, !PT ;  /* 0x7ff00000171da812 */ /* 0x000fe200078ec0ff */
[----:B------:R-:W0:Y:S01]  /*0eb0*/  MUFU.RCP64H R27, R21 ;  /* 0x00000015001b7308 */ /* 0x000e220000001800 */
[----:B------:R-:W-:Y:S02]  /*0ec0*/  @!P2 MOV R28, RZ ;  /* 0x000000ff001ca202 */ /* 0x000fe40000000f00 */
[----:B------:R-:W-:-:S02]  /*0ed0*/  @!P2 ISETP.GE.U32.AND P3, PT, R32, R29, PT ;  /* 0x0000001d2000a20c */ /* 0x000fc40003f66070 */
[----:B------:R-:W-:Y:S02]  /*0ee0*/  @!P0 LOP3.LUT R35, R21, 0x7ff00000, RZ, 0xc0, !PT ;  /* 0x7ff0000015238812 */ /* 0x000fe400078ec0ff */
[----:B------:R-:W-:-:S03]  /*0ef0*/  @!P2 SEL R29, R33, 0x63400000, !P3 ;  /* 0x63400000211da807 */ /* 0x000fc60005800000 */
[----:B------:R-:W-:Y:S01]  /*0f00*/  VIADD R36, R35, 0xffffffff ;  /* 0xffffffff23247836 */ /* 0x000fe20000000000 */
[----:B------:R-:W-:-:S04]  /*0f10*/  @!P2 LOP3.LUT R29, R29, 0x80000000, R25, 0xf8, !PT ;  /* 0x800000001d1da812 */ /* 0x000fc800078ef819 */
[----:B------:R-:W-:Y:S01]  /*0f20*/  @!P2 LOP3.LUT R29, R29, 0x100000, RZ, 0xfc, !PT ;  /* 0x001000001d1da812 */ /* 0x000fe200078efcff */
[----:B0-----:R-:W-:-:S08]  /*0f30*/  DFMA R4, R26, -R20, 1 ;  /* 0x3ff000001a04742b */ /* 0x001fd00000000814 */
[----:B------:R-:W-:-:S08]  /*0f40*/  DFMA R4, R4, R4, R4 ;  /* 0x000000040404722b */ /* 0x000fd00000000004 */
[----:B------:R-:W-:Y:S01]  /*0f50*/  DFMA R26, R26, R4, R26 ;  /* 0x000000041a1a722b */ /* 0x000fe2000000001a */
[----:B------:R-:W-:Y:S01]  /*0f60*/  SEL R5, R33, 0x63400000, !P1 ;  /* 0x6340000021057807 */ /* 0x000fe20004800000 */
[----:B------:R-:W-:-:S03]  /*0f70*/  IMAD.MOV.U32 R4, RZ, RZ, R24 ;  /* 0x000000ffff047224 */ /* 0x000fc600078e0018 */
[----:B------:R-:W-:-:S03]  /*0f80*/  LOP3.LUT R5, R5, 0x800fffff, R25, 0xf8, !PT ;  /* 0x800fffff05057812 */ /* 0x000fc600078ef819 */
[----:B------:R-:W-:-:S03]  /*0f90*/  DFMA R30, R26, -R20, 1 ;  /* 0x3ff000001a1e742b */ /* 0x000fc60000000814 */
[----:B------:R-:W-:-:S05]  /*0fa0*/  @!P2 DFMA R4, R4, 2, -R28 ;  /* 0x400000000404a82b */ /* 0x000fca000000081c */
[----:B------:R-:W-:-:S05]  /*0fb0*/  DFMA R30, R26, R30, R26 ;  /* 0x0000001e1a1e722b */ /* 0x000fca000000001a */
[----:B------:R-:W-:-:S03]  /*0fc0*/  @!P2 LOP3.LUT R34, R5, 0x7ff00000, RZ, 0xc0, !PT ;  /* 0x7ff000000522a812 */ /* 0x000fc600078ec0ff */
[----:B------:R-:W-:Y:S01]  /*0fd0*/  DMUL R26, R30, R4 ;  /* 0x000000041e1a7228 */ /* 0x000fe20000000000 */
[----:B------:R-:W-:-:S04]  /*0fe0*/  IADD3 R28, PT, PT, R34, -0x1, RZ ;  /* 0xffffffff221c7810 */ /* 0x000fc80007ffe0ff */
[----:B------:R-:W-:-:S03]  /*0ff0*/  ISETP.GT.U32.AND P0, PT, R28, 0x7feffffe, PT ;  /* 0x7feffffe1c00780c */ /* 0x000fc60003f04070 */
[----:B------:R-:W-:Y:S01]  /*1000*/  DFMA R28, R26, -R20, R4 ;  /* 0x800000141a1c722b */ /* 0x000fe20000000004 */
[----:B------:R-:W-:-:S07]  /*1010*/  ISETP.GT.U32.OR P0, PT, R36, 0x7feffffe, P0 ;  /* 0x7feffffe2400780c */ /* 0x000fce0000704470 */
[----:B------:R-:W-:-:S06]  /*1020*/  DFMA R28, R30, R28, R26 ;  /* 0x0000001c1e1c722b */ /* 0x000fcc000000001a */
[----:B------:R-:W-:Y:S05]  /*1030*/  @P0 BRA `(.L_x_25) ;  /* 0x00000000006c0947 */ /* 0x000fea0003800000 */
[----:B------:R-:W-:Y:S02]  /*1040*/  LOP3.LUT R25, R23, 0x7ff00000, RZ, 0xc0, !PT ;  /* 0x7ff0000017197812 */ /* 0x000fe400078ec0ff */
[----:B------:R-:W-:Y:S02]  /*1050*/  MOV R30, RZ ;  /* 0x000000ff001e7202 */ /* 0x000fe40000000f00 */
[CC--:B------:R-:W-:Y:S02]  /*1060*/  VIADDMNMX R24, R32.reuse, -R25.reuse, 0xb9600000, !PT ;  /* 0xb960000020187446 */ /* 0x0c0fe40007800919 */
[----:B------:R-:W-:Y:S02]  /*1070*/  ISETP.GE.U32.AND P0, PT, R32, R25, PT ;  /* 0x000000192000720c */ /* 0x000fe40003f06070 */
[----:B------:R-:W-:Y:S02]  /*1080*/  VIMNMX R24, PT, PT, R24, 0x46a00000, PT ;  /* 0x46a0000018187848 */ /* 0x000fe40003fe0100 */
[----:B------:R-:W-:-:S04]  /*1090*/  SEL R33, R33, 0x63400000, !P0 ;  /* 0x6340000021217807 */ /* 0x000fc80004000000 */
        /* <DEDUP_REMOVED lines=11> */
[----:B------:R-:W-:Y:S01]  /*1150*/  IADD3 R5, PT, PT, -R24, RZ, RZ ;  /* 0x000000ff18057210 */ /* 0x000fe20007ffe1ff */
        /* <DEDUP_REMOVED lines=9> */
.L_x_25:
        /* <DEDUP_REMOVED lines=11> */
[----:B------:R-:W-:Y:S02]  /*12a0*/  @P0 LOP3.LUT R4, R27, 0x7ff00000, RZ, 0xfc, !PT ;  /* 0x7ff000001b040812 */ /* 0x000fe400078efcff */
[----:B------:R-:W-:Y:S01]  /*12b0*/  @!P0 MOV R26, RZ ;  /* 0x000000ff001a8202 */ /* 0x000fe20000000f00 */
[----:B------:R-:W-:Y:S01]  /*12c0*/  @P0 IMAD.MOV.U32 R26, RZ, RZ, RZ ;  /* 0x000000ffff1a0224 */ /* 0x000fe200078e00ff */
[----:B------:R-:W-:Y:S01]  /*12d0*/  @P0 MOV R27, R4 ;  /* 0x00000004001b0202 */ /* 0x000fe20000000f00 */
[----:B------:R-:W-:Y:S06]  /*12e0*/  BRA `(.L_x_26) ;  /* 0x0000000000147947 */ /* 0x000fec0003800000 */
.L_x_28:
[----:B------:R-:W-:Y:S01]  /*12f0*/  LOP3.LUT R27, R23, 0x80000, RZ, 0xfc, !PT ;  /* 0x00080000171b7812 */ /* 0x000fe200078efcff */
[----:B------:R-:W-:Y:S01]  /*1300*/  IMAD.MOV.U32 R26, RZ, RZ, R22 ;  /* 0x000000ffff1a7224 */ /* 0x000fe200078e0016 */
[----:B------:R-:W-:Y:S06]  /*1310*/  BRA `(.L_x_26) ;  /* 0x0000000000087947 */ /* 0x000fec0003800000 */
.L_x_27:
[----:B------:R-:W-:Y:S02]  /*1320*/  LOP3.LUT R27, R25, 0x80000, RZ, 0xfc, !PT ;  /* 0x00080000191b7812 */ /* 0x000fe400078efcff */
[----:B------:R-:W-:-:S07]  /*1330*/  MOV R26, R24 ;  /* 0x00000018001a7202 */ /* 0x000fce0000000f00 */
.L_x_26:
[----:B------:R-:W-:Y:S05]  /*1340*/  BSYNC.RECONVERGENT B1 ;  /* 0x0000000000017941 */ /* 0x000fea0003800200 */
.L_x_24:
[----:B------:R-:W-:Y:S02]  /*1350*/  HFMA2 R5, -RZ, RZ, 0, 0 ;  /* 0x00000000ff057431 */ /* 0x000fe400000001ff */
[----:B------:R-:W-:-:S04]  /*1360*/  IMAD.MOV.U32 R4, RZ, RZ, R0 ;  /* 0x000000ffff047224 */ /* 0x000fc800078e0000 */
[----:B------:R-:W-:Y:S05]  /*1370*/  RET.REL.NODEC R4 `(_Z22globalForwardReductionPKdS0_S0_PdS0_S0_S0_S0_S0_iiii) ;  /* 0xffffffec04207950 */ /* 0x000fea0003c3ffff */
.L_x_29:
        /* <DEDUP_REMOVED lines=16> */
.L_x_31:


//--------------------- .nv.shared.reserved.0     --------------------------
	.section	.nv.shared.reserved.0,"aw",@nobits
	.weak		__nv_reservedSMEM_offset_0_alias
	.size		__nv_reservedSMEM_offset_0_alias, 0, 64
	.other		__nv_reservedSMEM_offset_0_alias,@"STO_CUDA_RESERVED_SHARED STV_DEFAULT"
__nv_reservedSMEM_offset_0_alias:
	.zero		0
	.zero		64


//--------------------- .nv.constant0._Z22globalBackSubstitutionPKdS0_S0_PdS0_dddddiiii --------------------------
	.section	.nv.constant0._Z22globalBackSubstitutionPKdS0_S0_PdS0_dddddiiii,"a",@progbits
	.sectionflags	@""
	.align	4
.nv.constant0._Z22globalBackSubstitutionPKdS0_S0_PdS0_dddddiiii:
	.zero		992


//--------------------- .nv.constant0._Z22globalForwardReductionPKdS0_S0_PdS0_S0_S0_S0_S0_iiii --------------------------
	.section	.nv.constant0._Z22globalForwardReductionPKdS0_S0_PdS0_S0_S0_S0_S0_iiii,"a",@progbits
	.sectionflags	@""
	.align	4
.nv.constant0._Z22globalForwardReductionPKdS0_S0_PdS0_S0_S0_S0_S0_iiii:
	.zero		984


//--------------------- SYMBOLS --------------------------

	.type		.nv.reservedSmem.offset0,@object
	.size		.nv.reservedSmem.offset0,0x4
